//
// Generated by NVIDIA NVVM Compiler
//
// Compiler Build ID: CL-36424714
// Cuda compilation tools, release 13.0, V13.0.88
// Based on NVVM 20.0.0
//

.version 9.0
.target sm_100
.address_size 64

	// .globl	getClusterCentroids

.visible .entry getClusterCentroids(
	.param .u32 getClusterCentroids_param_0,
	.param .u64 .ptr .align 1 getClusterCentroids_param_1,
	.param .u64 .ptr .align 1 getClusterCentroids_param_2,
	.param .u64 .ptr .align 1 getClusterCentroids_param_3,
	.param .u32 getClusterCentroids_param_4,
	.param .u32 getClusterCentroids_param_5
)
{
	.reg .pred 	%p<19>;
	.reg .b32 	%r<74>;
	.reg .b64 	%rd<40>;
	.reg .b64 	%fd<96>;

	ld.param.u32 	%r40, [getClusterCentroids_param_0];
	ld.param.u64 	%rd7, [getClusterCentroids_param_1];
	ld.param.u64 	%rd8, [getClusterCentroids_param_3];
	ld.param.u32 	%r38, [getClusterCentroids_param_4];
	ld.param.u32 	%r39, [getClusterCentroids_param_5];
	cvta.to.global.u64 	%rd1, %rd8;
	cvta.to.global.u64 	%rd2, %rd7;
	mov.u32 	%r41, %ctaid.x;
	mov.u32 	%r42, %ntid.x;
	mov.u32 	%r43, %tid.x;
	mad.lo.s32 	%r1, %r41, %r42, %r43;
	setp.ge.s32 	%p1, %r1, %r40;
	@%p1 bra 	$L__BB0_23;
	setp.lt.s32 	%p2, %r38, 1;
	mov.b32 	%r73, 0;
	@%p2 bra 	$L__BB0_22;
	setp.lt.s32 	%p3, %r39, 1;
	mul.lo.s32 	%r2, %r39, %r1;
	@%p3 bra 	$L__BB0_16;
	and.b32  	%r3, %r39, 7;
	and.b32  	%r4, %r39, 3;
	and.b32  	%r5, %r39, 2147483640;
	and.b32  	%r6, %r39, 1;
	neg.s32 	%r7, %r5;
	mov.f64 	%fd84, 0d7FEFFFFFFFFFFFFF;
	mov.b32 	%r58, 0;
	mov.u32 	%r73, %r58;
$L__BB0_4:
	setp.lt.u32 	%p10, %r39, 8;
	mul.lo.s32 	%r10, %r58, %r39;
	mov.f64 	%fd92, 0d0000000000000000;
	mov.b32 	%r63, 0;
	@%p10 bra 	$L__BB0_7;
	mul.wide.u32 	%rd9, %r10, 8;
	add.s64 	%rd10, %rd1, %rd9;
	add.s64 	%rd39, %rd10, 32;
	mov.f64 	%fd92, 0d0000000000000000;
	mov.u32 	%r60, %r2;
	mov.u32 	%r61, %r7;
$L__BB0_6:
	.pragma "nounroll";
	mul.wide.s32 	%rd11, %r60, 8;
	add.s64 	%rd12, %rd2, %rd11;
	ld.global.f64 	%fd26, [%rd12];
	ld.global.f64 	%fd27, [%rd39+-32];
	sub.f64 	%fd28, %fd26, %fd27;
	fma.rn.f64 	%fd29, %fd28, %fd28, %fd92;
	ld.global.f64 	%fd30, [%rd12+8];
	ld.global.f64 	%fd31, [%rd39+-24];
	sub.f64 	%fd32, %fd30, %fd31;
	fma.rn.f64 	%fd33, %fd32, %fd32, %fd29;
	ld.global.f64 	%fd34, [%rd12+16];
	ld.global.f64 	%fd35, [%rd39+-16];
	sub.f64 	%fd36, %fd34, %fd35;
	fma.rn.f64 	%fd37, %fd36, %fd36, %fd33;
	ld.global.f64 	%fd38, [%rd12+24];
	ld.global.f64 	%fd39, [%rd39+-8];
	sub.f64 	%fd40, %fd38, %fd39;
	fma.rn.f64 	%fd41, %fd40, %fd40, %fd37;
	ld.global.f64 	%fd42, [%rd12+32];
	ld.global.f64 	%fd43, [%rd39];
	sub.f64 	%fd44, %fd42, %fd43;
	fma.rn.f64 	%fd45, %fd44, %fd44, %fd41;
	ld.global.f64 	%fd46, [%rd12+40];
	ld.global.f64 	%fd47, [%rd39+8];
	sub.f64 	%fd48, %fd46, %fd47;
	fma.rn.f64 	%fd49, %fd48, %fd48, %fd45;
	ld.global.f64 	%fd50, [%rd12+48];
	ld.global.f64 	%fd51, [%rd39+16];
	sub.f64 	%fd52, %fd50, %fd51;
	fma.rn.f64 	%fd53, %fd52, %fd52, %fd49;
	ld.global.f64 	%fd54, [%rd12+56];
	ld.global.f64 	%fd55, [%rd39+24];
	sub.f64 	%fd56, %fd54, %fd55;
	fma.rn.f64 	%fd92, %fd56, %fd56, %fd53;
	add.s32 	%r61, %r61, 8;
	add.s32 	%r60, %r60, 8;
	add.s64 	%rd39, %rd39, 64;
	setp.ne.s32 	%p11, %r61, 0;
	mov.u32 	%r63, %r5;
	@%p11 bra 	$L__BB0_6;
$L__BB0_7:
	setp.eq.s32 	%p12, %r3, 0;
	@%p12 bra 	$L__BB0_15;
	add.s32 	%r51, %r3, -1;
	setp.lt.u32 	%p13, %r51, 3;
	@%p13 bra 	$L__BB0_10;
	add.s32 	%r52, %r63, %r2;
	mul.wide.s32 	%rd13, %r52, 8;
	add.s64 	%rd14, %rd2, %rd13;
	ld.global.f64 	%fd58, [%rd14];
	add.s32 	%r53, %r63, %r10;
	mul.wide.u32 	%rd15, %r53, 8;
	add.s64 	%rd16, %rd1, %rd15;
	ld.global.f64 	%fd59, [%rd16];
	sub.f64 	%fd60, %fd58, %fd59;
	fma.rn.f64 	%fd61, %fd60, %fd60, %fd92;
	ld.global.f64 	%fd62, [%rd14+8];
	cvt.u64.u32 	%rd17, %r10;
	cvt.u64.u32 	%rd18, %r63;
	add.s64 	%rd19, %rd18, %rd17;
	shl.b64 	%rd20, %rd19, 3;
	add.s64 	%rd21, %rd1, %rd20;
	ld.global.f64 	%fd63, [%rd21+8];
	sub.f64 	%fd64, %fd62, %fd63;
	fma.rn.f64 	%fd65, %fd64, %fd64, %fd61;
	ld.global.f64 	%fd66, [%rd14+16];
	ld.global.f64 	%fd67, [%rd21+16];
	sub.f64 	%fd68, %fd66, %fd67;
	fma.rn.f64 	%fd69, %fd68, %fd68, %fd65;
	ld.global.f64 	%fd70, [%rd14+24];
	ld.global.f64 	%fd71, [%rd21+24];
	sub.f64 	%fd72, %fd70, %fd71;
	fma.rn.f64 	%fd92, %fd72, %fd72, %fd69;
	add.s32 	%r63, %r63, 4;
$L__BB0_10:
	setp.eq.s32 	%p14, %r4, 0;
	@%p14 bra 	$L__BB0_15;
	setp.eq.s32 	%p15, %r4, 1;
	@%p15 bra 	$L__BB0_13;
	add.s32 	%r54, %r63, %r2;
	mul.wide.s32 	%rd22, %r54, 8;
	add.s64 	%rd23, %rd2, %rd22;
	ld.global.f64 	%fd74, [%rd23];
	add.s32 	%r55, %r63, %r10;
	mul.wide.u32 	%rd24, %r55, 8;
	add.s64 	%rd25, %rd1, %rd24;
	ld.global.f64 	%fd75, [%rd25];
	sub.f64 	%fd76, %fd74, %fd75;
	fma.rn.f64 	%fd77, %fd76, %fd76, %fd92;
	ld.global.f64 	%fd78, [%rd23+8];
	cvt.u64.u32 	%rd26, %r10;
	cvt.u64.u32 	%rd27, %r63;
	add.s64 	%rd28, %rd27, %rd26;
	shl.b64 	%rd29, %rd28, 3;
	add.s64 	%rd30, %rd1, %rd29;
	ld.global.f64 	%fd79, [%rd30+8];
	sub.f64 	%fd80, %fd78, %fd79;
	fma.rn.f64 	%fd92, %fd80, %fd80, %fd77;
	add.s32 	%r63, %r63, 2;
$L__BB0_13:
	setp.eq.s32 	%p16, %r6, 0;
	@%p16 bra 	$L__BB0_15;
	add.s32 	%r56, %r63, %r2;
	mul.wide.s32 	%rd31, %r56, 8;
	add.s64 	%rd32, %rd2, %rd31;
	ld.global.f64 	%fd81, [%rd32];
	add.s32 	%r57, %r63, %r10;
	mul.wide.u32 	%rd33, %r57, 8;
	add.s64 	%rd34, %rd1, %rd33;
	ld.global.f64 	%fd82, [%rd34];
	sub.f64 	%fd83, %fd81, %fd82;
	fma.rn.f64 	%fd92, %fd83, %fd83, %fd92;
$L__BB0_15:
	setp.lt.f64 	%p17, %fd92, %fd84;
	selp.f64 	%fd84, %fd92, %fd84, %p17;
	selp.b32 	%r73, %r58, %r73, %p17;
	add.s32 	%r58, %r58, 1;
	setp.eq.s32 	%p18, %r58, %r38;
	@%p18 bra 	$L__BB0_22;
	bra.uni 	$L__BB0_4;
$L__BB0_16:
	and.b32  	%r22, %r38, 3;
	setp.lt.u32 	%p4, %r38, 4;
	mov.f64 	%fd94, 0d7FEFFFFFFFFFFFFF;
	mov.b32 	%r70, 0;
	mov.u32 	%r73, %r70;
	@%p4 bra 	$L__BB0_19;
	and.b32  	%r70, %r38, 2147483644;
	mov.f64 	%fd94, 0d7FEFFFFFFFFFFFFF;
	mov.b32 	%r65, 0;
	mov.u32 	%r73, %r65;
$L__BB0_18:
	setp.gt.f64 	%p5, %fd94, 0d0000000000000000;
	selp.f64 	%fd94, 0d0000000000000000, %fd94, %p5;
	selp.b32 	%r73, %r65, %r73, %p5;
	add.s32 	%r65, %r65, 4;
	setp.ne.s32 	%p6, %r65, %r70;
	@%p6 bra 	$L__BB0_18;
$L__BB0_19:
	setp.eq.s32 	%p7, %r22, 0;
	@%p7 bra 	$L__BB0_22;
	mov.b32 	%r72, 0;
$L__BB0_21:
	.pragma "nounroll";
	setp.gt.f64 	%p8, %fd94, 0d0000000000000000;
	selp.f64 	%fd94, 0d0000000000000000, %fd94, %p8;
	selp.b32 	%r73, %r70, %r73, %p8;
	add.s32 	%r70, %r70, 1;
	add.s32 	%r72, %r72, 1;
	setp.ne.s32 	%p9, %r72, %r22;
	@%p9 bra 	$L__BB0_21;
$L__BB0_22:
	ld.param.u64 	%rd38, [getClusterCentroids_param_2];
	cvta.to.global.u64 	%rd35, %rd38;
	mul.wide.s32 	%rd36, %r1, 4;
	add.s64 	%rd37, %rd35, %rd36;
	st.global.u32 	[%rd37], %r73;
$L__BB0_23:
	ret;

}
	// .globl	getClusterCentroidsMod
.visible .entry getClusterCentroidsMod(
	.param .u32 getClusterCentroidsMod_param_0,
	.param .u64 .ptr .align 1 getClusterCentroidsMod_param_1,
	.param .u64 .ptr .align 1 getClusterCentroidsMod_param_2,
	.param .u64 .ptr .align 1 getClusterCentroidsMod_param_3,
	.param .u64 .ptr .align 1 getClusterCentroidsMod_param_4,
	.param .u64 .ptr .align 1 getClusterCentroidsMod_param_5,
	.param .u32 getClusterCentroidsMod_param_6,
	.param .u32 getClusterCentroidsMod_param_7
)
{
	.reg .pred 	%p<33>;
	.reg .b32 	%r<82>;
	.reg .b64 	%rd<52>;
	.reg .b64 	%fd<120>;

	ld.param.u32 	%r41, [getClusterCentroidsMod_param_0];
	ld.param.u64 	%rd10, [getClusterCentroidsMod_param_1];
	ld.param.u64 	%rd8, [getClusterCentroidsMod_param_2];
	ld.param.u64 	%rd9, [getClusterCentroidsMod_param_3];
	ld.param.u64 	%rd11, [getClusterCentroidsMod_param_4];
	ld.param.u64 	%rd12, [getClusterCentroidsMod_param_5];
	ld.param.u32 	%r39, [getClusterCentroidsMod_param_6];
	ld.param.u32 	%r40, [getClusterCentroidsMod_param_7];
	cvta.to.global.u64 	%rd1, %rd11;
	cvta.to.global.u64 	%rd2, %rd10;
	cvta.to.global.u64 	%rd3, %rd12;
	mov.u32 	%r42, %ctaid.x;
	mov.u32 	%r43, %ntid.x;
	mov.u32 	%r44, %tid.x;
	mad.lo.s32 	%r1, %r42, %r43, %r44;
	setp.ge.s32 	%p1, %r1, %r41;
	@%p1 bra 	$L__BB1_25;
	setp.lt.s32 	%p2, %r39, 1;
	mov.b32 	%r81, 0;
	@%p2 bra 	$L__BB1_24;
	cvta.to.global.u64 	%rd13, %rd8;
	mul.wide.s32 	%rd14, %r1, 8;
	add.s64 	%rd15, %rd13, %rd14;
	ld.global.f64 	%fd1, [%rd15];
	setp.lt.s32 	%p3, %r40, 1;
	mul.lo.s32 	%r2, %r40, %r1;
	@%p3 bra 	$L__BB1_18;
	and.b32  	%r3, %r40, 7;
	and.b32  	%r4, %r40, 3;
	and.b32  	%r5, %r40, 2147483640;
	and.b32  	%r6, %r40, 1;
	neg.s32 	%r7, %r5;
	add.s64 	%rd4, %rd2, 32;
	mov.f64 	%fd107, 0d7FEFFFFFFFFFFFFF;
	mov.b32 	%r65, 0;
	mov.u32 	%r81, %r65;
$L__BB1_4:
	mul.wide.u32 	%rd20, %r65, 8;
	add.s64 	%rd21, %rd3, %rd20;
	ld.global.f64 	%fd43, [%rd21];
	sub.f64 	%fd44, %fd43, %fd1;
	mul.f64 	%fd45, %fd44, %fd44;
	setp.lt.f64 	%p23, %fd45, %fd107;
	@%p23 bra 	$L__BB1_6;
$L__BB1_5:
	add.s32 	%r65, %r65, 1;
	setp.eq.s32 	%p32, %r65, %r39;
	@%p32 bra 	$L__BB1_24;
	bra.uni 	$L__BB1_4;
$L__BB1_6:
	setp.lt.u32 	%p24, %r40, 8;
	mul.lo.s32 	%r16, %r65, %r40;
	mov.f64 	%fd116, 0d0000000000000000;
	mov.b32 	%r71, 0;
	@%p24 bra 	$L__BB1_9;
	mul.wide.u32 	%rd22, %r16, 8;
	add.s64 	%rd23, %rd1, %rd22;
	add.s64 	%rd51, %rd23, 32;
	mov.f64 	%fd116, 0d0000000000000000;
	mov.u32 	%r67, %r2;
	mov.u32 	%r68, %r7;
$L__BB1_8:
	.pragma "nounroll";
	mul.wide.s32 	%rd24, %r67, 8;
	add.s64 	%rd25, %rd4, %rd24;
	ld.global.f64 	%fd49, [%rd25+-32];
	ld.global.f64 	%fd50, [%rd51+-32];
	sub.f64 	%fd51, %fd49, %fd50;
	fma.rn.f64 	%fd52, %fd51, %fd51, %fd116;
	ld.global.f64 	%fd53, [%rd25+-24];
	ld.global.f64 	%fd54, [%rd51+-24];
	sub.f64 	%fd55, %fd53, %fd54;
	fma.rn.f64 	%fd56, %fd55, %fd55, %fd52;
	ld.global.f64 	%fd57, [%rd25+-16];
	ld.global.f64 	%fd58, [%rd51+-16];
	sub.f64 	%fd59, %fd57, %fd58;
	fma.rn.f64 	%fd60, %fd59, %fd59, %fd56;
	ld.global.f64 	%fd61, [%rd25+-8];
	ld.global.f64 	%fd62, [%rd51+-8];
	sub.f64 	%fd63, %fd61, %fd62;
	fma.rn.f64 	%fd64, %fd63, %fd63, %fd60;
	ld.global.f64 	%fd65, [%rd25];
	ld.global.f64 	%fd66, [%rd51];
	sub.f64 	%fd67, %fd65, %fd66;
	fma.rn.f64 	%fd68, %fd67, %fd67, %fd64;
	ld.global.f64 	%fd69, [%rd25+8];
	ld.global.f64 	%fd70, [%rd51+8];
	sub.f64 	%fd71, %fd69, %fd70;
	fma.rn.f64 	%fd72, %fd71, %fd71, %fd68;
	ld.global.f64 	%fd73, [%rd25+16];
	ld.global.f64 	%fd74, [%rd51+16];
	sub.f64 	%fd75, %fd73, %fd74;
	fma.rn.f64 	%fd76, %fd75, %fd75, %fd72;
	ld.global.f64 	%fd77, [%rd25+24];
	ld.global.f64 	%fd78, [%rd51+24];
	sub.f64 	%fd79, %fd77, %fd78;
	fma.rn.f64 	%fd116, %fd79, %fd79, %fd76;
	add.s32 	%r68, %r68, 8;
	add.s32 	%r67, %r67, 8;
	add.s64 	%rd51, %rd51, 64;
	setp.eq.s32 	%p25, %r68, 0;
	mov.u32 	%r71, %r5;
	@%p25 bra 	$L__BB1_9;
	bra.uni 	$L__BB1_8;
$L__BB1_9:
	setp.eq.s32 	%p26, %r3, 0;
	@%p26 bra 	$L__BB1_17;
	add.s32 	%r58, %r3, -1;
	setp.lt.u32 	%p27, %r58, 3;
	@%p27 bra 	$L__BB1_12;
	add.s32 	%r59, %r71, %r2;
	mul.wide.s32 	%rd26, %r59, 8;
	add.s64 	%rd27, %rd2, %rd26;
	ld.global.f64 	%fd81, [%rd27];
	add.s32 	%r60, %r71, %r16;
	mul.wide.u32 	%rd28, %r60, 8;
	add.s64 	%rd29, %rd1, %rd28;
	ld.global.f64 	%fd82, [%rd29];
	sub.f64 	%fd83, %fd81, %fd82;
	fma.rn.f64 	%fd84, %fd83, %fd83, %fd116;
	ld.global.f64 	%fd85, [%rd27+8];
	cvt.u64.u32 	%rd30, %r16;
	cvt.u64.u32 	%rd31, %r71;
	add.s64 	%rd32, %rd31, %rd30;
	shl.b64 	%rd33, %rd32, 3;
	add.s64 	%rd34, %rd1, %rd33;
	ld.global.f64 	%fd86, [%rd34+8];
	sub.f64 	%fd87, %fd85, %fd86;
	fma.rn.f64 	%fd88, %fd87, %fd87, %fd84;
	ld.global.f64 	%fd89, [%rd27+16];
	ld.global.f64 	%fd90, [%rd34+16];
	sub.f64 	%fd91, %fd89, %fd90;
	fma.rn.f64 	%fd92, %fd91, %fd91, %fd88;
	ld.global.f64 	%fd93, [%rd27+24];
	ld.global.f64 	%fd94, [%rd34+24];
	sub.f64 	%fd95, %fd93, %fd94;
	fma.rn.f64 	%fd116, %fd95, %fd95, %fd92;
	add.s32 	%r71, %r71, 4;
$L__BB1_12:
	setp.eq.s32 	%p28, %r4, 0;
	@%p28 bra 	$L__BB1_17;
	setp.eq.s32 	%p29, %r4, 1;
	@%p29 bra 	$L__BB1_15;
	add.s32 	%r61, %r71, %r2;
	mul.wide.s32 	%rd35, %r61, 8;
	add.s64 	%rd36, %rd2, %rd35;
	ld.global.f64 	%fd97, [%rd36];
	add.s32 	%r62, %r71, %r16;
	mul.wide.u32 	%rd37, %r62, 8;
	add.s64 	%rd38, %rd1, %rd37;
	ld.global.f64 	%fd98, [%rd38];
	sub.f64 	%fd99, %fd97, %fd98;
	fma.rn.f64 	%fd100, %fd99, %fd99, %fd116;
	ld.global.f64 	%fd101, [%rd36+8];
	cvt.u64.u32 	%rd39, %r16;
	cvt.u64.u32 	%rd40, %r71;
	add.s64 	%rd41, %rd40, %rd39;
	shl.b64 	%rd42, %rd41, 3;
	add.s64 	%rd43, %rd1, %rd42;
	ld.global.f64 	%fd102, [%rd43+8];
	sub.f64 	%fd103, %fd101, %fd102;
	fma.rn.f64 	%fd116, %fd103, %fd103, %fd100;
	add.s32 	%r71, %r71, 2;
$L__BB1_15:
	setp.eq.s32 	%p30, %r6, 0;
	@%p30 bra 	$L__BB1_17;
	add.s32 	%r63, %r71, %r2;
	mul.wide.s32 	%rd44, %r63, 8;
	add.s64 	%rd45, %rd2, %rd44;
	ld.global.f64 	%fd104, [%rd45];
	add.s32 	%r64, %r71, %r16;
	mul.wide.u32 	%rd46, %r64, 8;
	add.s64 	%rd47, %rd1, %rd46;
	ld.global.f64 	%fd105, [%rd47];
	sub.f64 	%fd106, %fd104, %fd105;
	fma.rn.f64 	%fd116, %fd106, %fd106, %fd116;
$L__BB1_17:
	setp.lt.f64 	%p31, %fd116, %fd107;
	selp.f64 	%fd107, %fd116, %fd107, %p31;
	selp.b32 	%r81, %r65, %r81, %p31;
	bra.uni 	$L__BB1_5;
$L__BB1_18:
	and.b32  	%r23, %r39, 3;
	setp.lt.u32 	%p4, %r39, 4;
	mov.f64 	%fd118, 0d7FEFFFFFFFFFFFFF;
	mov.b32 	%r78, 0;
	mov.u32 	%r81, %r78;
	@%p4 bra 	$L__BB1_21;
	and.b32  	%r78, %r39, 2147483644;
	mov.f64 	%fd118, 0d7FEFFFFFFFFFFFFF;
	mov.b32 	%r73, 0;
	mov.u32 	%r81, %r73;
$L__BB1_20:
	mul.wide.u32 	%rd16, %r73, 8;
	add.s64 	%rd17, %rd3, %rd16;
	ld.global.f64 	%fd24, [%rd17];
	sub.f64 	%fd25, %fd24, %fd1;
	mul.f64 	%fd26, %fd25, %fd25;
	setp.lt.f64 	%p5, %fd26, %fd118;
	setp.gt.f64 	%p6, %fd118, 0d0000000000000000;
	and.pred  	%p7, %p6, %p5;
	selp.f64 	%fd27, 0d0000000000000000, %fd118, %p7;
	selp.b32 	%r49, %r73, %r81, %p7;
	add.s32 	%r50, %r73, 1;
	ld.global.f64 	%fd28, [%rd17+8];
	sub.f64 	%fd29, %fd28, %fd1;
	mul.f64 	%fd30, %fd29, %fd29;
	setp.lt.f64 	%p8, %fd30, %fd27;
	setp.gt.f64 	%p9, %fd27, 0d0000000000000000;
	and.pred  	%p10, %p9, %p8;
	selp.f64 	%fd31, 0d0000000000000000, %fd27, %p10;
	selp.b32 	%r51, %r50, %r49, %p10;
	add.s32 	%r52, %r73, 2;
	ld.global.f64 	%fd32, [%rd17+16];
	sub.f64 	%fd33, %fd32, %fd1;
	mul.f64 	%fd34, %fd33, %fd33;
	setp.lt.f64 	%p11, %fd34, %fd31;
	setp.gt.f64 	%p12, %fd31, 0d0000000000000000;
	and.pred  	%p13, %p12, %p11;
	selp.f64 	%fd35, 0d0000000000000000, %fd31, %p13;
	selp.b32 	%r53, %r52, %r51, %p13;
	add.s32 	%r54, %r73, 3;
	ld.global.f64 	%fd36, [%rd17+24];
	sub.f64 	%fd37, %fd36, %fd1;
	mul.f64 	%fd38, %fd37, %fd37;
	setp.lt.f64 	%p14, %fd38, %fd35;
	setp.gt.f64 	%p15, %fd35, 0d0000000000000000;
	and.pred  	%p16, %p15, %p14;
	selp.f64 	%fd118, 0d0000000000000000, %fd35, %p16;
	selp.b32 	%r81, %r54, %r53, %p16;
	add.s32 	%r73, %r73, 4;
	setp.ne.s32 	%p17, %r73, %r78;
	@%p17 bra 	$L__BB1_20;
$L__BB1_21:
	setp.eq.s32 	%p18, %r23, 0;
	@%p18 bra 	$L__BB1_24;
	mov.b32 	%r80, 0;
$L__BB1_23:
	.pragma "nounroll";
	mul.wide.u32 	%rd18, %r78, 8;
	add.s64 	%rd19, %rd3, %rd18;
	ld.global.f64 	%fd39, [%rd19];
	sub.f64 	%fd40, %fd39, %fd1;
	mul.f64 	%fd41, %fd40, %fd40;
	setp.lt.f64 	%p19, %fd41, %fd118;
	setp.gt.f64 	%p20, %fd118, 0d0000000000000000;
	and.pred  	%p21, %p20, %p19;
	selp.f64 	%fd118, 0d0000000000000000, %fd118, %p21;
	selp.b32 	%r81, %r78, %r81, %p21;
	add.s32 	%r78, %r78, 1;
	add.s32 	%r80, %r80, 1;
	setp.ne.s32 	%p22, %r80, %r23;
	@%p22 bra 	$L__BB1_23;
$L__BB1_24:
	cvta.to.global.u64 	%rd48, %rd9;
	mul.wide.s32 	%rd49, %r1, 4;
	add.s64 	%rd50, %rd48, %rd49;
	st.global.u32 	[%rd50], %r81;
$L__BB1_25:
	ret;

}
	// .globl	calculateIntermediates
.visible .entry calculateIntermediates(
	.param .u32 calculateIntermediates_param_0,
	.param .u64 .ptr .align 1 calculateIntermediates_param_1,
	.param .u64 .ptr .align 1 calculateIntermediates_param_2,
	.param .u64 .ptr .align 1 calculateIntermediates_param_3,
	.param .u64 .ptr .align 1 calculateIntermediates_param_4,
	.param .u64 .ptr .align 1 calculateIntermediates_param_5,
	.param .u32 calculateIntermediates_param_6,
	.param .u32 calculateIntermediates_param_7
)
{
	.reg .pred 	%p<71>;
	.reg .b32 	%r<229>;
	.reg .b64 	%rd<63>;
	.reg .b64 	%fd<140>;

	ld.param.u32 	%r54, [calculateIntermediates_param_0];
	ld.param.u64 	%rd14, [calculateIntermediates_param_1];
	ld.param.u64 	%rd15, [calculateIntermediates_param_2];
	ld.param.u64 	%rd11, [calculateIntermediates_param_3];
	ld.param.u64 	%rd12, [calculateIntermediates_param_4];
	ld.param.u64 	%rd13, [calculateIntermediates_param_5];
	ld.param.u32 	%r52, [calculateIntermediates_param_6];
	ld.param.u32 	%r53, [calculateIntermediates_param_7];
	cvta.to.global.u64 	%rd1, %rd14;
	cvta.to.global.u64 	%rd2, %rd15;
	mul.hi.s32 	%r55, %r54, -1851608123;
	add.s32 	%r56, %r55, %r54;
	shr.u32 	%r57, %r56, 31;
	shr.s32 	%r58, %r56, 8;
	add.s32 	%r59, %r58, %r57;
	mov.u32 	%r1, %ctaid.x;
	mad.lo.s32 	%r2, %r1, %r59, %r1;
	add.s32 	%r60, %r59, %r2;
	add.s32 	%r61, %r60, 1;
	min.s32 	%r3, %r61, %r54;
	mov.u32 	%r209, %tid.y;
	setp.ge.s32 	%p1, %r209, %r52;
	@%p1 bra 	$L__BB2_63;
	mov.u32 	%r5, %tid.x;
	mul.lo.s32 	%r6, %r52, %r1;
	mov.u32 	%r7, %ntid.x;
	mov.u32 	%r8, %ntid.y;
	sub.s32 	%r62, %r3, %r2;
	not.b32 	%r63, %r2;
	add.s32 	%r9, %r3, %r63;
	and.b32  	%r10, %r62, 15;
	and.b32  	%r11, %r62, 7;
	and.b32  	%r12, %r62, 3;
	and.b32  	%r13, %r62, -8;
	add.s64 	%rd3, %rd2, 32;
	cvta.to.global.u64 	%rd4, %rd11;
	cvta.to.global.u64 	%rd5, %rd12;
	cvta.to.global.u64 	%rd6, %rd13;
$L__BB2_2:
	setp.ge.s32 	%p2, %r5, %r53;
	@%p2 bra 	$L__BB2_62;
	add.s32 	%r64, %r209, %r6;
	mul.lo.s32 	%r15, %r64, %r53;
	mov.u32 	%r210, %r5;
$L__BB2_4:
	setp.ne.s32 	%p3, %r210, 0;
	@%p3 bra 	$L__BB2_20;
	setp.le.s32 	%p4, %r3, %r2;
	mov.b32 	%r223, 0;
	@%p4 bra 	$L__BB2_19;
	setp.lt.u32 	%p5, %r9, 15;
	mov.b32 	%r223, 0;
	mov.u32 	%r215, %r2;
	@%p5 bra 	$L__BB2_9;
	sub.s32 	%r69, %r3, %r2;
	and.b32  	%r70, %r69, -16;
	neg.s32 	%r211, %r70;
	mov.b32 	%r223, 0;
	mov.u32 	%r215, %r2;
$L__BB2_8:
	.pragma "nounroll";
	mul.wide.s32 	%rd16, %r215, 4;
	add.s64 	%rd17, %rd3, %rd16;
	ld.global.u32 	%r71, [%rd17+-32];
	setp.eq.s32 	%p6, %r71, %r209;
	selp.u32 	%r72, 1, 0, %p6;
	add.s32 	%r73, %r223, %r72;
	ld.global.u32 	%r74, [%rd17+-28];
	setp.eq.s32 	%p7, %r74, %r209;
	selp.u32 	%r75, 1, 0, %p7;
	add.s32 	%r76, %r73, %r75;
	ld.global.u32 	%r77, [%rd17+-24];
	setp.eq.s32 	%p8, %r77, %r209;
	selp.u32 	%r78, 1, 0, %p8;
	add.s32 	%r79, %r76, %r78;
	ld.global.u32 	%r80, [%rd17+-20];
	setp.eq.s32 	%p9, %r80, %r209;
	selp.u32 	%r81, 1, 0, %p9;
	add.s32 	%r82, %r79, %r81;
	ld.global.u32 	%r83, [%rd17+-16];
	setp.eq.s32 	%p10, %r83, %r209;
	selp.u32 	%r84, 1, 0, %p10;
	add.s32 	%r85, %r82, %r84;
	ld.global.u32 	%r86, [%rd17+-12];
	setp.eq.s32 	%p11, %r86, %r209;
	selp.u32 	%r87, 1, 0, %p11;
	add.s32 	%r88, %r85, %r87;
	ld.global.u32 	%r89, [%rd17+-8];
	setp.eq.s32 	%p12, %r89, %r209;
	selp.u32 	%r90, 1, 0, %p12;
	add.s32 	%r91, %r88, %r90;
	ld.global.u32 	%r92, [%rd17+-4];
	setp.eq.s32 	%p13, %r92, %r209;
	selp.u32 	%r93, 1, 0, %p13;
	add.s32 	%r94, %r91, %r93;
	ld.global.u32 	%r95, [%rd17];
	setp.eq.s32 	%p14, %r95, %r209;
	selp.u32 	%r96, 1, 0, %p14;
	add.s32 	%r97, %r94, %r96;
	ld.global.u32 	%r98, [%rd17+4];
	setp.eq.s32 	%p15, %r98, %r209;
	selp.u32 	%r99, 1, 0, %p15;
	add.s32 	%r100, %r97, %r99;
	ld.global.u32 	%r101, [%rd17+8];
	setp.eq.s32 	%p16, %r101, %r209;
	selp.u32 	%r102, 1, 0, %p16;
	add.s32 	%r103, %r100, %r102;
	ld.global.u32 	%r104, [%rd17+12];
	setp.eq.s32 	%p17, %r104, %r209;
	selp.u32 	%r105, 1, 0, %p17;
	add.s32 	%r106, %r103, %r105;
	ld.global.u32 	%r107, [%rd17+16];
	setp.eq.s32 	%p18, %r107, %r209;
	selp.u32 	%r108, 1, 0, %p18;
	add.s32 	%r109, %r106, %r108;
	ld.global.u32 	%r110, [%rd17+20];
	setp.eq.s32 	%p19, %r110, %r209;
	selp.u32 	%r111, 1, 0, %p19;
	add.s32 	%r112, %r109, %r111;
	ld.global.u32 	%r113, [%rd17+24];
	setp.eq.s32 	%p20, %r113, %r209;
	selp.u32 	%r114, 1, 0, %p20;
	add.s32 	%r115, %r112, %r114;
	ld.global.u32 	%r116, [%rd17+28];
	setp.eq.s32 	%p21, %r116, %r209;
	selp.u32 	%r117, 1, 0, %p21;
	add.s32 	%r223, %r115, %r117;
	add.s32 	%r215, %r215, 16;
	add.s32 	%r211, %r211, 16;
	setp.ne.s32 	%p22, %r211, 0;
	@%p22 bra 	$L__BB2_8;
$L__BB2_9:
	setp.eq.s32 	%p23, %r10, 0;
	@%p23 bra 	$L__BB2_19;
	add.s32 	%r119, %r10, -1;
	setp.lt.u32 	%p24, %r119, 7;
	@%p24 bra 	$L__BB2_12;
	mul.wide.s32 	%rd18, %r215, 4;
	add.s64 	%rd19, %rd2, %rd18;
	ld.global.u32 	%r120, [%rd19];
	setp.eq.s32 	%p25, %r120, %r209;
	selp.u32 	%r121, 1, 0, %p25;
	add.s32 	%r122, %r223, %r121;
	ld.global.u32 	%r123, [%rd19+4];
	setp.eq.s32 	%p26, %r123, %r209;
	selp.u32 	%r124, 1, 0, %p26;
	add.s32 	%r125, %r122, %r124;
	ld.global.u32 	%r126, [%rd19+8];
	setp.eq.s32 	%p27, %r126, %r209;
	selp.u32 	%r127, 1, 0, %p27;
	add.s32 	%r128, %r125, %r127;
	ld.global.u32 	%r129, [%rd19+12];
	setp.eq.s32 	%p28, %r129, %r209;
	selp.u32 	%r130, 1, 0, %p28;
	add.s32 	%r131, %r128, %r130;
	ld.global.u32 	%r132, [%rd19+16];
	setp.eq.s32 	%p29, %r132, %r209;
	selp.u32 	%r133, 1, 0, %p29;
	add.s32 	%r134, %r131, %r133;
	ld.global.u32 	%r135, [%rd19+20];
	setp.eq.s32 	%p30, %r135, %r209;
	selp.u32 	%r136, 1, 0, %p30;
	add.s32 	%r137, %r134, %r136;
	ld.global.u32 	%r138, [%rd19+24];
	setp.eq.s32 	%p31, %r138, %r209;
	selp.u32 	%r139, 1, 0, %p31;
	add.s32 	%r140, %r137, %r139;
	ld.global.u32 	%r141, [%rd19+28];
	setp.eq.s32 	%p32, %r141, %r209;
	selp.u32 	%r142, 1, 0, %p32;
	add.s32 	%r223, %r140, %r142;
	add.s32 	%r215, %r215, 8;
$L__BB2_12:
	setp.eq.s32 	%p33, %r11, 0;
	@%p33 bra 	$L__BB2_19;
	add.s32 	%r144, %r11, -1;
	setp.lt.u32 	%p34, %r144, 3;
	@%p34 bra 	$L__BB2_15;
	mul.wide.s32 	%rd20, %r215, 4;
	add.s64 	%rd21, %rd2, %rd20;
	ld.global.u32 	%r145, [%rd21];
	setp.eq.s32 	%p35, %r145, %r209;
	selp.u32 	%r146, 1, 0, %p35;
	add.s32 	%r147, %r223, %r146;
	ld.global.u32 	%r148, [%rd21+4];
	setp.eq.s32 	%p36, %r148, %r209;
	selp.u32 	%r149, 1, 0, %p36;
	add.s32 	%r150, %r147, %r149;
	ld.global.u32 	%r151, [%rd21+8];
	setp.eq.s32 	%p37, %r151, %r209;
	selp.u32 	%r152, 1, 0, %p37;
	add.s32 	%r153, %r150, %r152;
	ld.global.u32 	%r154, [%rd21+12];
	setp.eq.s32 	%p38, %r154, %r209;
	selp.u32 	%r155, 1, 0, %p38;
	add.s32 	%r223, %r153, %r155;
	add.s32 	%r215, %r215, 4;
$L__BB2_15:
	setp.eq.s32 	%p39, %r12, 0;
	@%p39 bra 	$L__BB2_19;
	setp.eq.s32 	%p40, %r12, 1;
	mul.wide.s32 	%rd22, %r215, 4;
	add.s64 	%rd7, %rd2, %rd22;
	ld.global.u32 	%r156, [%rd7];
	setp.eq.s32 	%p41, %r156, %r209;
	selp.u32 	%r157, 1, 0, %p41;
	add.s32 	%r223, %r223, %r157;
	@%p40 bra 	$L__BB2_19;
	setp.eq.s32 	%p42, %r12, 2;
	ld.global.u32 	%r158, [%rd7+4];
	setp.eq.s32 	%p43, %r158, %r209;
	selp.u32 	%r159, 1, 0, %p43;
	add.s32 	%r223, %r223, %r159;
	@%p42 bra 	$L__BB2_19;
	ld.global.u32 	%r160, [%rd7+8];
	setp.eq.s32 	%p44, %r160, %r209;
	selp.u32 	%r161, 1, 0, %p44;
	add.s32 	%r223, %r223, %r161;
$L__BB2_19:
	mul.wide.u32 	%rd23, %r64, 4;
	add.s64 	%rd24, %rd4, %rd23;
	st.global.u32 	[%rd24], %r223;
$L__BB2_20:
	setp.le.s32 	%p45, %r3, %r2;
	mov.f64 	%fd98, 0d0000000000000000;
	mov.f64 	%fd99, %fd98;
	@%p45 bra 	$L__BB2_61;
	setp.lt.u32 	%p46, %r9, 7;
	mov.f64 	%fd99, 0d0000000000000000;
	mov.u32 	%r226, %r2;
	mov.f64 	%fd98, %fd99;
	@%p46 bra 	$L__BB2_40;
	mov.b32 	%r225, 0;
	mov.f64 	%fd99, 0d0000000000000000;
	mov.u32 	%r226, %r2;
$L__BB2_23:
	.pragma "nounroll";
	mul.wide.s32 	%rd25, %r226, 4;
	add.s64 	%rd8, %rd2, %rd25;
	ld.global.u32 	%r164, [%rd8];
	setp.ne.s32 	%p47, %r164, %r209;
	@%p47 bra 	$L__BB2_25;
	mad.lo.s32 	%r165, %r226, %r53, %r210;
	mul.wide.s32 	%rd26, %r165, 8;
	add.s64 	%rd27, %rd1, %rd26;
	ld.global.f64 	%fd79, [%rd27];
	add.f64 	%fd98, %fd98, %fd79;
	fma.rn.f64 	%fd99, %fd79, %fd79, %fd99;
$L__BB2_25:
	ld.global.u32 	%r166, [%rd8+4];
	setp.ne.s32 	%p48, %r166, %r209;
	@%p48 bra 	$L__BB2_27;
	mad.lo.s32 	%r167, %r53, %r226, %r53;
	add.s32 	%r168, %r167, %r210;
	mul.wide.s32 	%rd28, %r168, 8;
	add.s64 	%rd29, %rd1, %rd28;
	ld.global.f64 	%fd80, [%rd29];
	add.f64 	%fd98, %fd98, %fd80;
	fma.rn.f64 	%fd99, %fd80, %fd80, %fd99;
$L__BB2_27:
	ld.global.u32 	%r169, [%rd8+8];
	setp.ne.s32 	%p49, %r169, %r209;
	@%p49 bra 	$L__BB2_29;
	add.s32 	%r170, %r226, 2;
	mad.lo.s32 	%r171, %r170, %r53, %r210;
	mul.wide.s32 	%rd30, %r171, 8;
	add.s64 	%rd31, %rd1, %rd30;
	ld.global.f64 	%fd81, [%rd31];
	add.f64 	%fd98, %fd98, %fd81;
	fma.rn.f64 	%fd99, %fd81, %fd81, %fd99;
$L__BB2_29:
	ld.global.u32 	%r172, [%rd8+12];
	setp.ne.s32 	%p50, %r172, %r209;
	@%p50 bra 	$L__BB2_31;
	add.s32 	%r173, %r226, 3;
	mad.lo.s32 	%r174, %r173, %r53, %r210;
	mul.wide.s32 	%rd32, %r174, 8;
	add.s64 	%rd33, %rd1, %rd32;
	ld.global.f64 	%fd82, [%rd33];
	add.f64 	%fd98, %fd98, %fd82;
	fma.rn.f64 	%fd99, %fd82, %fd82, %fd99;
$L__BB2_31:
	ld.global.u32 	%r175, [%rd8+16];
	setp.ne.s32 	%p51, %r175, %r209;
	@%p51 bra 	$L__BB2_33;
	add.s32 	%r176, %r226, 4;
	mad.lo.s32 	%r177, %r176, %r53, %r210;
	mul.wide.s32 	%rd34, %r177, 8;
	add.s64 	%rd35, %rd1, %rd34;
	ld.global.f64 	%fd83, [%rd35];
	add.f64 	%fd98, %fd98, %fd83;
	fma.rn.f64 	%fd99, %fd83, %fd83, %fd99;
$L__BB2_33:
	ld.global.u32 	%r178, [%rd8+20];
	setp.ne.s32 	%p52, %r178, %r209;
	@%p52 bra 	$L__BB2_35;
	add.s32 	%r179, %r226, 5;
	mad.lo.s32 	%r180, %r179, %r53, %r210;
	mul.wide.s32 	%rd36, %r180, 8;
	add.s64 	%rd37, %rd1, %rd36;
	ld.global.f64 	%fd84, [%rd37];
	add.f64 	%fd98, %fd98, %fd84;
	fma.rn.f64 	%fd99, %fd84, %fd84, %fd99;
$L__BB2_35:
	ld.global.u32 	%r181, [%rd8+24];
	setp.ne.s32 	%p53, %r181, %r209;
	@%p53 bra 	$L__BB2_37;
	add.s32 	%r182, %r226, 6;
	mad.lo.s32 	%r183, %r182, %r53, %r210;
	mul.wide.s32 	%rd38, %r183, 8;
	add.s64 	%rd39, %rd1, %rd38;
	ld.global.f64 	%fd85, [%rd39];
	add.f64 	%fd98, %fd98, %fd85;
	fma.rn.f64 	%fd99, %fd85, %fd85, %fd99;
$L__BB2_37:
	ld.global.u32 	%r184, [%rd8+28];
	setp.ne.s32 	%p54, %r184, %r209;
	@%p54 bra 	$L__BB2_39;
	add.s32 	%r185, %r226, 7;
	mad.lo.s32 	%r186, %r185, %r53, %r210;
	mul.wide.s32 	%rd40, %r186, 8;
	add.s64 	%rd41, %rd1, %rd40;
	ld.global.f64 	%fd86, [%rd41];
	add.f64 	%fd98, %fd98, %fd86;
	fma.rn.f64 	%fd99, %fd86, %fd86, %fd99;
$L__BB2_39:
	add.s32 	%r226, %r226, 8;
	add.s32 	%r225, %r225, 8;
	setp.ne.s32 	%p55, %r225, %r13;
	@%p55 bra 	$L__BB2_23;
$L__BB2_40:
	setp.eq.s32 	%p56, %r11, 0;
	@%p56 bra 	$L__BB2_61;
	add.s32 	%r187, %r11, -1;
	setp.lt.u32 	%p57, %r187, 3;
	@%p57 bra 	$L__BB2_51;
	mul.wide.s32 	%rd42, %r226, 4;
	add.s64 	%rd9, %rd2, %rd42;
	ld.global.u32 	%r188, [%rd9];
	setp.ne.s32 	%p58, %r188, %r209;
	@%p58 bra 	$L__BB2_44;
	mad.lo.s32 	%r189, %r226, %r53, %r210;
	mul.wide.s32 	%rd43, %r189, 8;
	add.s64 	%rd44, %rd1, %rd43;
	ld.global.f64 	%fd88, [%rd44];
	add.f64 	%fd98, %fd98, %fd88;
	fma.rn.f64 	%fd99, %fd88, %fd88, %fd99;
$L__BB2_44:
	ld.global.u32 	%r190, [%rd9+4];
	setp.ne.s32 	%p59, %r190, %r209;
	@%p59 bra 	$L__BB2_46;
	mad.lo.s32 	%r191, %r53, %r226, %r53;
	add.s32 	%r192, %r191, %r210;
	mul.wide.s32 	%rd45, %r192, 8;
	add.s64 	%rd46, %rd1, %rd45;
	ld.global.f64 	%fd89, [%rd46];
	add.f64 	%fd98, %fd98, %fd89;
	fma.rn.f64 	%fd99, %fd89, %fd89, %fd99;
$L__BB2_46:
	ld.global.u32 	%r193, [%rd9+8];
	setp.ne.s32 	%p60, %r193, %r209;
	@%p60 bra 	$L__BB2_48;
	add.s32 	%r194, %r226, 2;
	mad.lo.s32 	%r195, %r194, %r53, %r210;
	mul.wide.s32 	%rd47, %r195, 8;
	add.s64 	%rd48, %rd1, %rd47;
	ld.global.f64 	%fd90, [%rd48];
	add.f64 	%fd98, %fd98, %fd90;
	fma.rn.f64 	%fd99, %fd90, %fd90, %fd99;
$L__BB2_48:
	ld.global.u32 	%r196, [%rd9+12];
	setp.ne.s32 	%p61, %r196, %r209;
	@%p61 bra 	$L__BB2_50;
	add.s32 	%r197, %r226, 3;
	mad.lo.s32 	%r198, %r197, %r53, %r210;
	mul.wide.s32 	%rd49, %r198, 8;
	add.s64 	%rd50, %rd1, %rd49;
	ld.global.f64 	%fd91, [%rd50];
	add.f64 	%fd98, %fd98, %fd91;
	fma.rn.f64 	%fd99, %fd91, %fd91, %fd99;
$L__BB2_50:
	add.s32 	%r226, %r226, 4;
$L__BB2_51:
	setp.eq.s32 	%p62, %r12, 0;
	@%p62 bra 	$L__BB2_61;
	setp.eq.s32 	%p63, %r12, 1;
	@%p63 bra 	$L__BB2_58;
	mul.wide.s32 	%rd51, %r226, 4;
	add.s64 	%rd10, %rd2, %rd51;
	ld.global.u32 	%r199, [%rd10];
	setp.ne.s32 	%p64, %r199, %r209;
	@%p64 bra 	$L__BB2_55;
	mad.lo.s32 	%r200, %r226, %r53, %r210;
	mul.wide.s32 	%rd52, %r200, 8;
	add.s64 	%rd53, %rd1, %rd52;
	ld.global.f64 	%fd93, [%rd53];
	add.f64 	%fd98, %fd98, %fd93;
	fma.rn.f64 	%fd99, %fd93, %fd93, %fd99;
$L__BB2_55:
	ld.global.u32 	%r201, [%rd10+4];
	setp.ne.s32 	%p65, %r201, %r209;
	@%p65 bra 	$L__BB2_57;
	mad.lo.s32 	%r202, %r53, %r226, %r53;
	add.s32 	%r203, %r202, %r210;
	mul.wide.s32 	%rd54, %r203, 8;
	add.s64 	%rd55, %rd1, %rd54;
	ld.global.f64 	%fd94, [%rd55];
	add.f64 	%fd98, %fd98, %fd94;
	fma.rn.f64 	%fd99, %fd94, %fd94, %fd99;
$L__BB2_57:
	add.s32 	%r226, %r226, 2;
$L__BB2_58:
	sub.s32 	%r204, %r3, %r2;
	and.b32  	%r205, %r204, 1;
	setp.eq.b32 	%p66, %r205, 1;
	not.pred 	%p67, %p66;
	@%p67 bra 	$L__BB2_61;
	mul.wide.s32 	%rd56, %r226, 4;
	add.s64 	%rd57, %rd2, %rd56;
	ld.global.u32 	%r206, [%rd57];
	setp.ne.s32 	%p68, %r206, %r209;
	@%p68 bra 	$L__BB2_61;
	mad.lo.s32 	%r207, %r226, %r53, %r210;
	mul.wide.s32 	%rd58, %r207, 8;
	add.s64 	%rd59, %rd1, %rd58;
	ld.global.f64 	%fd95, [%rd59];
	add.f64 	%fd98, %fd98, %fd95;
	fma.rn.f64 	%fd99, %fd95, %fd95, %fd99;
$L__BB2_61:
	add.s32 	%r208, %r210, %r15;
	mul.wide.s32 	%rd60, %r208, 8;
	add.s64 	%rd61, %rd5, %rd60;
	st.global.f64 	[%rd61], %fd98;
	add.s64 	%rd62, %rd6, %rd60;
	st.global.f64 	[%rd62], %fd99;
	add.s32 	%r210, %r210, %r7;
	setp.lt.s32 	%p69, %r210, %r53;
	@%p69 bra 	$L__BB2_4;
$L__BB2_62:
	add.s32 	%r209, %r209, %r8;
	setp.lt.s32 	%p70, %r209, %r52;
	@%p70 bra 	$L__BB2_2;
$L__BB2_63:
	ret;

}
	// .globl	calculateFinal
.visible .entry calculateFinal(
	.param .u32 calculateFinal_param_0,
	.param .u64 .ptr .align 1 calculateFinal_param_1,
	.param .u64 .ptr .align 1 calculateFinal_param_2,
	.param .u64 .ptr .align 1 calculateFinal_param_3,
	.param .u64 .ptr .align 1 calculateFinal_param_4,
	.param .u64 .ptr .align 1 calculateFinal_param_5,
	.param .u64 .ptr .align 1 calculateFinal_param_6,
	.param .u32 calculateFinal_param_7,
	.param .u32 calculateFinal_param_8
)
{
	.reg .pred 	%p<13>;
	.reg .b32 	%r<27>;
	.reg .b64 	%rd<32>;
	.reg .b64 	%fd<7>;

	ld.param.u64 	%rd16, [calculateFinal_param_1];
	ld.param.u64 	%rd21, [calculateFinal_param_2];
	ld.param.u64 	%rd17, [calculateFinal_param_3];
	ld.param.u64 	%rd19, [calculateFinal_param_5];
	ld.param.u64 	%rd20, [calculateFinal_param_6];
	ld.param.u32 	%r18, [calculateFinal_param_7];
	ld.param.u32 	%r19, [calculateFinal_param_8];
	cvta.to.global.u64 	%rd1, %rd21;
	mov.u32 	%r20, %ctaid.x;
	setp.ne.s32 	%p1, %r20, 0;
	mov.u32 	%r23, %tid.y;
	setp.ge.s32 	%p2, %r23, %r18;
	or.pred  	%p3, %p1, %p2;
	@%p3 bra 	$L__BB3_12;
	mov.u32 	%r2, %tid.x;
	mul.lo.s32 	%r3, %r18, 450;
	mul.lo.s32 	%r4, %r19, %r18;
	mul.lo.s32 	%r5, %r4, 450;
	mul.wide.s32 	%rd22, %r5, 8;
	add.s64 	%rd2, %rd1, %rd22;
	mov.u32 	%r6, %ntid.x;
	cvta.to.global.u64 	%rd3, %rd19;
	cvta.to.global.u64 	%rd4, %rd17;
	cvta.to.global.u64 	%rd5, %rd20;
	cvta.to.global.u64 	%rd6, %rd16;
$L__BB3_2:
	setp.ge.s32 	%p4, %r2, %r19;
	@%p4 bra 	$L__BB3_11;
	ld.param.u64 	%rd29, [calculateFinal_param_4];
	cvta.to.global.u64 	%rd23, %rd29;
	mul.wide.s32 	%rd24, %r23, 4;
	add.s64 	%rd7, %rd23, %rd24;
	mul.lo.s32 	%r8, %r23, %r19;
	mov.u32 	%r24, %r2;
$L__BB3_4:
	setp.ge.s32 	%p5, %r23, %r3;
	setp.ne.s32 	%p6, %r24, 0;
	or.pred  	%p7, %p6, %p5;
	@%p7 bra 	$L__BB3_7;
	ld.global.u32 	%r25, [%rd7];
	mov.u32 	%r26, %r23;
$L__BB3_6:
	mul.wide.s32 	%rd25, %r26, 4;
	add.s64 	%rd26, %rd6, %rd25;
	ld.global.u32 	%r21, [%rd26];
	add.s32 	%r25, %r25, %r21;
	st.global.u32 	[%rd7], %r25;
	add.s32 	%r26, %r26, %r18;
	setp.lt.s32 	%p8, %r26, %r3;
	@%p8 bra 	$L__BB3_6;
$L__BB3_7:
	add.s32 	%r15, %r24, %r8;
	setp.ge.s32 	%p9, %r15, %r5;
	@%p9 bra 	$L__BB3_10;
	mul.wide.s32 	%rd27, %r15, 8;
	add.s64 	%rd8, %rd3, %rd27;
	add.s64 	%rd9, %rd5, %rd27;
	add.s64 	%rd30, %rd4, %rd27;
	add.s64 	%rd31, %rd1, %rd27;
$L__BB3_9:
	ld.global.f64 	%fd1, [%rd31];
	ld.global.f64 	%fd2, [%rd8];
	add.f64 	%fd3, %fd1, %fd2;
	st.global.f64 	[%rd8], %fd3;
	ld.global.f64 	%fd4, [%rd30];
	ld.global.f64 	%fd5, [%rd9];
	add.f64 	%fd6, %fd4, %fd5;
	st.global.f64 	[%rd9], %fd6;
	mul.wide.s32 	%rd28, %r4, 8;
	add.s64 	%rd31, %rd31, %rd28;
	add.s64 	%rd30, %rd30, %rd28;
	setp.lt.u64 	%p10, %rd31, %rd2;
	@%p10 bra 	$L__BB3_9;
$L__BB3_10:
	add.s32 	%r24, %r24, %r6;
	setp.lt.s32 	%p11, %r24, %r19;
	@%p11 bra 	$L__BB3_4;
$L__BB3_11:
	mov.u32 	%r22, %ntid.y;
	add.s32 	%r23, %r23, %r22;
	setp.lt.s32 	%p12, %r23, %r18;
	@%p12 bra 	$L__BB3_2;
$L__BB3_12:
	ret;

}


// ===== COMPILED SASS (sm_100) =====

	.target	sm_100

	.elftype	@"ET_EXEC"


//--------------------- .note.nv.tkinfo           --------------------------
	.section	.note.nv.tkinfo,"",@"SHT_NOTE"
	.sectionflags	@"SHF_NOTE_NV_TKINFO"
	.tkinfo
        /*0018*/ 	.word	0x00000002
        /*0030*/ 	.string	""
        /*0030*/ 	.string	"ptxas"
        /*0030*/ 	.string	"Cuda compilation tools, release 13.0, V13.0.88"
        /*0030*/ 	.string	"Build cuda_13.0.r13.0/compiler.36424714_0"
        /*0030*/ 	.string	"-arch sm_100 -m 64 "



//--------------------- .note.nv.cuinfo           --------------------------
	.section	.note.nv.cuinfo,"",@"SHT_NOTE"
	.sectionflags	@"SHF_NOTE_NV_CUINFO"
        /*0018*/ 	.short	0x0002
        /*001a*/ 	.short	0x0064
        /*001c*/ 	.short	0x0082
	.zero		2


//--------------------- .nv.info                  --------------------------
	.section	.nv.info,"",@"SHT_CUDA_INFO"
	.align	4


	//----- nvinfo : EIATTR_REGCOUNT
	.align		4
        /*0000*/ 	.byte	0x04, 0x2f
        /*0002*/ 	.short	(.L_1 - .L_0)
	.align		4
.L_0:
        /*0004*/ 	.word	index@(getClusterCentroids)
        /*0008*/ 	.word	0x00000020


	//----- nvinfo : EIATTR_FRAME_SIZE
	.align		4
.L_1:
        /*000c*/ 	.byte	0x04, 0x11
        /*000e*/ 	.short	(.L_3 - .L_2)
	.align		4
.L_2:
        /*0010*/ 	.word	index@(getClusterCentroids)
        /*0014*/ 	.word	0x00000000


	//----- nvinfo : EIATTR_REGCOUNT
	.align		4
.L_3:
        /*0018*/ 	.byte	0x04, 0x2f
        /*001a*/ 	.short	(.L_5 - .L_4)
	.align		4
.L_4:
        /*001c*/ 	.word	index@(getClusterCentroidsMod)
        /*0020*/ 	.word	0x00000020


	//----- nvinfo : EIATTR_FRAME_SIZE
	.align		4
.L_5:
        /*0024*/ 	.byte	0x04, 0x11
        /*0026*/ 	.short	(.L_7 - .L_6)
	.align		4
.L_6:
        /*0028*/ 	.word	index@(getClusterCentroidsMod)
        /*002c*/ 	.word	0x00000000


	//----- nvinfo : EIATTR_REGCOUNT
	.align		4
.L_7:
        /*0030*/ 	.byte	0x04, 0x2f
        /*0032*/ 	.short	(.L_9 - .L_8)
	.align		4
.L_8:
        /*0034*/ 	.word	index@(calculateIntermediates)
        /*0038*/ 	.word	0x00000020


	//----- nvinfo : EIATTR_FRAME_SIZE
	.align		4
.L_9:
        /*003c*/ 	.byte	0x04, 0x11
        /*003e*/ 	.short	(.L_11 - .L_10)
	.align		4
.L_10:
        /*0040*/ 	.word	index@(calculateIntermediates)
        /*0044*/ 	.word	0x00000000


	//----- nvinfo : EIATTR_REGCOUNT
	.align		4
.L_11:
        /*0048*/ 	.byte	0x04, 0x2f
        /*004a*/ 	.short	(.L_13 - .L_12)
	.align		4
.L_12:
        /*004c*/ 	.word	index@(calculateFinal)
        /*0050*/ 	.word	0x0000001c


	//----- nvinfo : EIATTR_FRAME_SIZE
	.align		4
.L_13:
        /*0054*/ 	.byte	0x04, 0x11
        /*0056*/ 	.short	(.L_15 - .L_14)
	.align		4
.L_14:
        /*0058*/ 	.word	index@(calculateFinal)
        /*005c*/ 	.word	0x00000000


	//----- nvinfo : EIATTR_MIN_STACK_SIZE
	.align		4
.L_15:
        /*0060*/ 	.byte	0x04, 0x12
        /*0062*/ 	.short	(.L_17 - .L_16)
	.align		4
.L_16:
        /*0064*/ 	.word	index@(calculateFinal)
        /*0068*/ 	.word	0x00000000


	//----- nvinfo : EIATTR_MIN_STACK_SIZE
	.align		4
.L_17:
        /*006c*/ 	.byte	0x04, 0x12
        /*006e*/ 	.short	(.L_19 - .L_18)
	.align		4
.L_18:
        /*0070*/ 	.word	index@(calculateIntermediates)
        /*0074*/ 	.word	0x00000000


	//----- nvinfo : EIATTR_MIN_STACK_SIZE
	.align		4
.L_19:
        /*0078*/ 	.byte	0x04, 0x12
        /*007a*/ 	.short	(.L_21 - .L_20)
	.align		4
.L_20:
        /*007c*/ 	.word	index@(getClusterCentroidsMod)
        /*0080*/ 	.word	0x00000000


	//----- nvinfo : EIATTR_MIN_STACK_SIZE
	.align		4
.L_21:
        /*0084*/ 	.byte	0x04, 0x12
        /*0086*/ 	.short	(.L_23 - .L_22)
	.align		4
.L_22:
        /*0088*/ 	.word	index@(getClusterCentroids)
        /*008c*/ 	.word	0x00000000
.L_23:


//--------------------- .nv.compat                --------------------------
	.section	.nv.compat,"",@"SHT_CUDA_COMPAT_INFO"
	.align	4
        /*0000*/ 	.byte	0x02, 0x09, 0x00, 0x00, 0x02, 0x02, 0x01, 0x00, 0x02, 0x05, 0x05, 0x00, 0x03, 0x07, 0x01, 0x01
        /*0010*/ 	.byte	0x02, 0x03, 0x00, 0x00, 0x02, 0x06, 0x01, 0x00, 0x04, 0x0b, 0x08, 0x00, 0x01, 0x00, 0x00, 0x00
        /*0020*/ 	.byte	0x00, 0x00, 0x00, 0x00


//--------------------- .nv.info.calculateFinal   --------------------------
	.section	.nv.info.calculateFinal,"",@"SHT_CUDA_INFO"
	.sectionflags	@""
	.align	4


	//----- nvinfo : EIATTR_CUDA_API_VERSION
	.align		4
        /*0000*/ 	.byte	0x04, 0x37
        /*0002*/ 	.short	(.L_25 - .L_24)
.L_24:
        /*0004*/ 	.word	0x00000082


	//----- nvinfo : EIATTR_KPARAM_INFO
	.align		4
.L_25:
        /*0008*/ 	.byte	0x04, 0x17
        /*000a*/ 	.short	(.L_27 - .L_26)
.L_26:
        /*000c*/ 	.word	0x00000000
        /*0010*/ 	.short	0x0008
        /*0012*/ 	.short	0x003c
        /*0014*/ 	.byte	0x00, 0xf0, 0x11, 0x00


	//----- nvinfo : EIATTR_KPARAM_INFO
	.align		4
.L_27:
        /*0018*/ 	.byte	0x04, 0x17
        /*001a*/ 	.short	(.L_29 - .L_28)
.L_28:
        /*001c*/ 	.word	0x00000000
        /*0020*/ 	.short	0x0007
        /*0022*/ 	.short	0x0038
        /*0024*/ 	.byte	0x00, 0xf0, 0x11, 0x00


	//----- nvinfo : EIATTR_KPARAM_INFO
	.align		4
.L_29:
        /*0028*/ 	.byte	0x04, 0x17
        /*002a*/ 	.short	(.L_31 - .L_30)
.L_30:
        /*002c*/ 	.word	0x00000000
        /*0030*/ 	.short	0x0006
        /*0032*/ 	.short	0x0030
        /*0034*/ 	.byte	0x00, 0xf5, 0x21, 0x00


	//----- nvinfo : EIATTR_KPARAM_INFO
	.align		4
.L_31:
        /*0038*/ 	.byte	0x04, 0x17
        /*003a*/ 	.short	(.L_33 - .L_32)
.L_32:
        /*003c*/ 	.word	0x00000000
        /*0040*/ 	.short	0x0005
        /*0042*/ 	.short	0x0028
        /*0044*/ 	.byte	0x00, 0xf5, 0x21, 0x00


	//----- nvinfo : EIATTR_KPARAM_INFO
	.align		4
.L_33:
        /*0048*/ 	.byte	0x04, 0x17
        /*004a*/ 	.short	(.L_35 - .L_34)
.L_34:
        /*004c*/ 	.word	0x00000000
        /*0050*/ 	.short	0x0004
        /*0052*/ 	.short	0x0020
        /*0054*/ 	.byte	0x00, 0xf5, 0x21, 0x00


	//----- nvinfo : EIATTR_KPARAM_INFO
	.align		4
.L_35:
        /*0058*/ 	.byte	0x04, 0x17
        /*005a*/ 	.short	(.L_37 - .L_36)
.L_36:
        /*005c*/ 	.word	0x00000000
        /*0060*/ 	.short	0x0003
        /*0062*/ 	.short	0x0018
        /*0064*/ 	.byte	0x00, 0xf5, 0x21, 0x00


	//----- nvinfo : EIATTR_KPARAM_INFO
	.align		4
.L_37:
        /*0068*/ 	.byte	0x04, 0x17
        /*006a*/ 	.short	(.L_39 - .L_38)
.L_38:
        /*006c*/ 	.word	0x00000000
        /*0070*/ 	.short	0x0002
        /*0072*/ 	.short	0x0010
        /*0074*/ 	.byte	0x00, 0xf5, 0x21, 0x00


	//----- nvinfo : EIATTR_KPARAM_INFO
	.align		4
.L_39:
        /*0078*/ 	.byte	0x04, 0x17
        /*007a*/ 	.short	(.L_41 - .L_40)
.L_40:
        /*007c*/ 	.word	0x00000000
        /*0080*/ 	.short	0x0001
        /*0082*/ 	.short	0x0008
        /*0084*/ 	.byte	0x00, 0xf5, 0x21, 0x00


	//----- nvinfo : EIATTR_KPARAM_INFO
	.align		4
.L_41:
        /*0088*/ 	.byte	0x04, 0x17
        /*008a*/ 	.short	(.L_43 - .L_42)
.L_42:
        /*008c*/ 	.word	0x00000000
        /*0090*/ 	.short	0x0000
        /*0092*/ 	.short	0x0000
        /*0094*/ 	.byte	0x00, 0xf0, 0x11, 0x00


	//----- nvinfo : EIATTR_SPARSE_MMA_MASK
	.align		4
.L_43:
        /*0098*/ 	.byte	0x03, 0x50
        /*009a*/ 	.short	0x0000


	//----- nvinfo : EIATTR_MAXREG_COUNT
	.align		4
        /*009c*/ 	.byte	0x03, 0x1b
        /*009e*/ 	.short	0x00ff


	//----- nvinfo : EIATTR_MERCURY_ISA_VERSION
	.align		4
        /*00a0*/ 	.byte	0x03, 0x5f
        /*00a2*/ 	.short	0x0101


	//----- nvinfo : EIATTR_VRC_CTA_INIT_COUNT
	.align		4
        /*00a4*/ 	.byte	0x02, 0x4a
	.zero		1
	.zero		1


	//----- nvinfo : EIATTR_EXIT_INSTR_OFFSETS
	.align		4
        /*00a8*/ 	.byte	0x04, 0x1c
        /*00aa*/ 	.short	(.L_45 - .L_44)


	//   ....[0]....
.L_44:
        /*00ac*/ 	.word	0x00000060


	//   ....[1]....
        /*00b0*/ 	.word	0x000004b0


	//----- nvinfo : EIATTR_CRS_STACK_SIZE
	.align		4
.L_45:
        /*00b4*/ 	.byte	0x04, 0x1e
        /*00b6*/ 	.short	(.L_47 - .L_46)
.L_46:
        /*00b8*/ 	.word	0x00000000


	//----- nvinfo : EIATTR_CBANK_PARAM_SIZE
	.align		4
.L_47:
        /*00bc*/ 	.byte	0x03, 0x19
        /*00be*/ 	.short	0x0040


	//----- nvinfo : EIATTR_PARAM_CBANK
	.align		4
        /*00c0*/ 	.byte	0x04, 0x0a
        /*00c2*/ 	.short	(.L_49 - .L_48)
	.align		4
.L_48:
        /*00c4*/ 	.word	index@(.nv.constant0.calculateFinal)
        /*00c8*/ 	.short	0x0380
        /*00ca*/ 	.short	0x0040


	//----- nvinfo : EIATTR_SW_WAR
	.align		4
.L_49:
        /*00cc*/ 	.byte	0x04, 0x36
        /*00ce*/ 	.short	(.L_51 - .L_50)
.L_50:
        /*00d0*/ 	.word	0x00000008
.L_51:


//--------------------- .nv.info.calculateIntermediates --------------------------
	.section	.nv.info.calculateIntermediates,"",@"SHT_CUDA_INFO"
	.sectionflags	@""
	.align	4


	//----- nvinfo : EIATTR_CUDA_API_VERSION
	.align		4
        /*0000*/ 	.byte	0x04, 0x37
        /*0002*/ 	.short	(.L_53 - .L_52)
.L_52:
        /*0004*/ 	.word	0x00000082


	//----- nvinfo : EIATTR_KPARAM_INFO
	.align		4
.L_53:
        /*0008*/ 	.byte	0x04, 0x17
        /*000a*/ 	.short	(.L_55 - .L_54)
.L_54:
        /*000c*/ 	.word	0x00000000
        /*0010*/ 	.short	0x0007
        /*0012*/ 	.short	0x0034
        /*0014*/ 	.byte	0x00, 0xf0, 0x11, 0x00


	//----- nvinfo : EIATTR_KPARAM_INFO
	.align		4
.L_55:
        /*0018*/ 	.byte	0x04, 0x17
        /*001a*/ 	.short	(.L_57 - .L_56)
.L_56:
        /*001c*/ 	.word	0x00000000
        /*0020*/ 	.short	0x0006
        /*0022*/ 	.short	0x0030
        /*0024*/ 	.byte	0x00, 0xf0, 0x11, 0x00


	//----- nvinfo : EIATTR_KPARAM_INFO
	.align		4
.L_57:
        /*0028*/ 	.byte	0x04, 0x17
        /*002a*/ 	.short	(.L_59 - .L_58)
.L_58:
        /*002c*/ 	.word	0x00000000
        /*0030*/ 	.short	0x0005
        /*0032*/ 	.short	0x0028
        /*0034*/ 	.byte	0x00, 0xf5, 0x21, 0x00


	//----- nvinfo : EIATTR_KPARAM_INFO
	.align		4
.L_59:
        /*0038*/ 	.byte	0x04, 0x17
        /*003a*/ 	.short	(.L_61 - .L_60)
.L_60:
        /*003c*/ 	.word	0x00000000
        /*0040*/ 	.short	0x0004
        /*0042*/ 	.short	0x0020
        /*0044*/ 	.byte	0x00, 0xf5, 0x21, 0x00


	//----- nvinfo : EIATTR_KPARAM_INFO
	.align		4
.L_61:
        /*0048*/ 	.byte	0x04, 0x17
        /*004a*/ 	.short	(.L_63 - .L_62)
.L_62:
        /*004c*/ 	.word	0x00000000
        /*0050*/ 	.short	0x0003
        /*0052*/ 	.short	0x0018
        /*0054*/ 	.byte	0x00, 0xf5, 0x21, 0x00


	//----- nvinfo : EIATTR_KPARAM_INFO
	.align		4
.L_63:
        /*0058*/ 	.byte	0x04, 0x17
        /*005a*/ 	.short	(.L_65 - .L_64)
.L_64:
        /*005c*/ 	.word	0x00000000
        /*0060*/ 	.short	0x0002
        /*0062*/ 	.short	0x0010
        /*0064*/ 	.byte	0x00, 0xf5, 0x21, 0x00


	//----- nvinfo : EIATTR_KPARAM_INFO
	.align		4
.L_65:
        /*0068*/ 	.byte	0x04, 0x17
        /*006a*/ 	.short	(.L_67 - .L_66)
.L_66:
        /*006c*/ 	.word	0x00000000
        /*0070*/ 	.short	0x0001
        /*0072*/ 	.short	0x0008
        /*0074*/ 	.byte	0x00, 0xf5, 0x21, 0x00


	//----- nvinfo : EIATTR_KPARAM_INFO
	.align		4
.L_67:
        /*0078*/ 	.byte	0x04, 0x17
        /*007a*/ 	.short	(.L_69 - .L_68)
.L_68:
        /*007c*/ 	.word	0x00000000
        /*0080*/ 	.short	0x0000
        /*0082*/ 	.short	0x0000
        /*0084*/ 	.byte	0x00, 0xf0, 0x11, 0x00


	//----- nvinfo : EIATTR_SPARSE_MMA_MASK
	.align		4
.L_69:
        /*0088*/ 	.byte	0x03, 0x50
        /*008a*/ 	.short	0x0000


	//----- nvinfo : EIATTR_MAXREG_COUNT
	.align		4
        /*008c*/ 	.byte	0x03, 0x1b
        /*008e*/ 	.short	0x00ff


	//----- nvinfo : EIATTR_MERCURY_ISA_VERSION
	.align		4
        /*0090*/ 	.byte	0x03, 0x5f
        /*0092*/ 	.short	0x0101


	//----- nvinfo : EIATTR_VRC_CTA_INIT_COUNT
	.align		4
        /*0094*/ 	.byte	0x02, 0x4a
	.zero		1
	.zero		1


	//----- nvinfo : EIATTR_EXIT_INSTR_OFFSETS
	.align		4
        /*0098*/ 	.byte	0x04, 0x1c
        /*009a*/ 	.short	(.L_71 - .L_70)


	//   ....[0]....
.L_70:
        /*009c*/ 	.word	0x00000090


	//   ....[1]....
        /*00a0*/ 	.word	0x00001a00


	//----- nvinfo : EIATTR_CRS_STACK_SIZE
	.align		4
.L_71:
        /*00a4*/ 	.byte	0x04, 0x1e
        /*00a6*/ 	.short	(.L_73 - .L_72)
.L_72:
        /*00a8*/ 	.word	0x00000000


	//----- nvinfo : EIATTR_CBANK_PARAM_SIZE
	.align		4
.L_73:
        /*00ac*/ 	.byte	0x03, 0x19
        /*00ae*/ 	.short	0x0038


	//----- nvinfo : EIATTR_PARAM_CBANK
	.align		4
        /*00b0*/ 	.byte	0x04, 0x0a
        /*00b2*/ 	.short	(.L_75 - .L_74)
	.align		4
.L_74:
        /*00b4*/ 	.word	index@(.nv.constant0.calculateIntermediates)
        /*00b8*/ 	.short	0x0380
        /*00ba*/ 	.short	0x0038


	//----- nvinfo : EIATTR_SW_WAR
	.align		4
.L_75:
        /*00bc*/ 	.byte	0x04, 0x36
        /*00be*/ 	.short	(.L_77 - .L_76)
.L_76:
        /*00c0*/ 	.word	0x00000008
.L_77:


//--------------------- .nv.info.getClusterCentroidsMod --------------------------
	.section	.nv.info.getClusterCentroidsMod,"",@"SHT_CUDA_INFO"
	.sectionflags	@""
	.align	4


	//----- nvinfo : EIATTR_CUDA_API_VERSION
	.align		4
        /*0000*/ 	.byte	0x04, 0x37
        /*0002*/ 	.short	(.L_79 - .L_78)
.L_78:
        /*0004*/ 	.word	0x00000082


	//----- nvinfo : EIATTR_KPARAM_INFO
	.align		4
.L_79:
        /*0008*/ 	.byte	0x04, 0x17
        /*000a*/ 	.short	(.L_81 - .L_80)
.L_80:
        /*000c*/ 	.word	0x00000000
        /*0010*/ 	.short	0x0007
        /*0012*/ 	.short	0x0034
        /*0014*/ 	.byte	0x00, 0xf0, 0x11, 0x00


	//----- nvinfo : EIATTR_KPARAM_INFO
	.align		4
.L_81:
        /*0018*/ 	.byte	0x04, 0x17
        /*001a*/ 	.short	(.L_83 - .L_82)
.L_82:
        /*001c*/ 	.word	0x00000000
        /*0020*/ 	.short	0x0006
        /*0022*/ 	.short	0x0030
        /*0024*/ 	.byte	0x00, 0xf0, 0x11, 0x00


	//----- nvinfo : EIATTR_KPARAM_INFO
	.align		4
.L_83:
        /*0028*/ 	.byte	0x04, 0x17
        /*002a*/ 	.short	(.L_85 - .L_84)
.L_84:
        /*002c*/ 	.word	0x00000000
        /*0030*/ 	.short	0x0005
        /*0032*/ 	.short	0x0028
        /*0034*/ 	.byte	0x00, 0xf5, 0x21, 0x00


	//----- nvinfo : EIATTR_KPARAM_INFO
	.align		4
.L_85:
        /*0038*/ 	.byte	0x04, 0x17
        /*003a*/ 	.short	(.L_87 - .L_86)
.L_86:
        /*003c*/ 	.word	0x00000000
        /*0040*/ 	.short	0x0004
        /*0042*/ 	.short	0x0020
        /*0044*/ 	.byte	0x00, 0xf5, 0x21, 0x00


	//----- nvinfo : EIATTR_KPARAM_INFO
	.align		4
.L_87:
        /*0048*/ 	.byte	0x04, 0x17
        /*004a*/ 	.short	(.L_89 - .L_88)
.L_88:
        /*004c*/ 	.word	0x00000000
        /*0050*/ 	.short	0x0003
        /*0052*/ 	.short	0x0018
        /*0054*/ 	.byte	0x00, 0xf5, 0x21, 0x00


	//----- nvinfo : EIATTR_KPARAM_INFO
	.align		4
.L_89:
        /*0058*/ 	.byte	0x04, 0x17
        /*005a*/ 	.short	(.L_91 - .L_90)
.L_90:
        /*005c*/ 	.word	0x00000000
        /*0060*/ 	.short	0x0002
        /*0062*/ 	.short	0x0010
        /*0064*/ 	.byte	0x00, 0xf5, 0x21, 0x00


	//----- nvinfo : EIATTR_KPARAM_INFO
	.align		4
.L_91:
        /*0068*/ 	.byte	0x04, 0x17
        /*006a*/ 	.short	(.L_93 - .L_92)
.L_92:
        /*006c*/ 	.word	0x00000000
        /*0070*/ 	.short	0x0001
        /*0072*/ 	.short	0x0008
        /*0074*/ 	.byte	0x00, 0xf5, 0x21, 0x00


	//----- nvinfo : EIATTR_KPARAM_INFO
	.align		4
.L_93:
        /*0078*/ 	.byte	0x04, 0x17
        /*007a*/ 	.short	(.L_95 - .L_94)
.L_94:
        /*007c*/ 	.word	0x00000000
        /*0080*/ 	.short	0x0000
        /*0082*/ 	.short	0x0000
        /*0084*/ 	.byte	0x00, 0xf0, 0x11, 0x00


	//----- nvinfo : EIATTR_SPARSE_MMA_MASK
	.align		4
.L_95:
        /*0088*/ 	.byte	0x03, 0x50
        /*008a*/ 	.short	0x0000


	//----- nvinfo : EIATTR_MAXREG_COUNT
	.align		4
        /*008c*/ 	.byte	0x03, 0x1b
        /*008e*/ 	.short	0x00ff


	//----- nvinfo : EIATTR_MERCURY_ISA_VERSION
	.align		4
        /*0090*/ 	.byte	0x03, 0x5f
        /*0092*/ 	.short	0x0101


	//----- nvinfo : EIATTR_VRC_CTA_INIT_COUNT
	.align		4
        /*0094*/ 	.byte	0x02, 0x4a
	.zero		1
	.zero		1


	//----- nvinfo : EIATTR_EXIT_INSTR_OFFSETS
	.align		4
        /*0098*/ 	.byte	0x04, 0x1c
        /*009a*/ 	.short	(.L_97 - .L_96)


	//   ....[0]....
.L_96:
        /*009c*/ 	.word	0x00000070


	//   ....[1]....
        /*00a0*/ 	.word	0x00001d10


	//----- nvinfo : EIATTR_CRS_STACK_SIZE
	.align		4
.L_97:
        /*00a4*/ 	.byte	0x04, 0x1e
        /*00a6*/ 	.short	(.L_99 - .L_98)
.L_98:
        /*00a8*/ 	.word	0x00000000


	//----- nvinfo : EIATTR_CBANK_PARAM_SIZE
	.align		4
.L_99:
        /*00ac*/ 	.byte	0x03, 0x19
        /*00ae*/ 	.short	0x0038


	//----- nvinfo : EIATTR_PARAM_CBANK
	.align		4
        /*00b0*/ 	.byte	0x04, 0x0a
        /*00b2*/ 	.short	(.L_101 - .L_100)
	.align		4
.L_100:
        /*00b4*/ 	.word	index@(.nv.constant0.getClusterCentroidsMod)
        /*00b8*/ 	.short	0x0380
        /*00ba*/ 	.short	0x0038


	//----- nvinfo : EIATTR_SW_WAR
	.align		4
.L_101:
        /*00bc*/ 	.byte	0x04, 0x36
        /*00be*/ 	.short	(.L_103 - .L_102)
.L_102:
        /*00c0*/ 	.word	0x00000008
.L_103:


//--------------------- .nv.info.getClusterCentroids --------------------------
	.section	.nv.info.getClusterCentroids,"",@"SHT_CUDA_INFO"
	.sectionflags	@""
	.align	4


	//----- nvinfo : EIATTR_CUDA_API_VERSION
	.align		4
        /*0000*/ 	.byte	0x04, 0x37
        /*0002*/ 	.short	(.L_105 - .L_104)
.L_104:
        /*0004*/ 	.word	0x00000082


	//----- nvinfo : EIATTR_KPARAM_INFO
	.align		4
.L_105:
        /*0008*/ 	.byte	0x04, 0x17
        /*000a*/ 	.short	(.L_107 - .L_106)
.L_106:
        /*000c*/ 	.word	0x00000000
        /*0010*/ 	.short	0x0005
        /*0012*/ 	.short	0x0024
        /*0014*/ 	.byte	0x00, 0xf0, 0x11, 0x00


	//----- nvinfo : EIATTR_KPARAM_INFO
	.align		4
.L_107:
        /*0018*/ 	.byte	0x04, 0x17
        /*001a*/ 	.short	(.L_109 - .L_108)
.L_108:
        /*001c*/ 	.word	0x00000000
        /*0020*/ 	.short	0x0004
        /*0022*/ 	.short	0x0020
        /*0024*/ 	.byte	0x00, 0xf0, 0x11, 0x00


	//----- nvinfo : EIATTR_KPARAM_INFO
	.align		4
.L_109:
        /*0028*/ 	.byte	0x04, 0x17
        /*002a*/ 	.short	(.L_111 - .L_110)
.L_110:
        /*002c*/ 	.word	0x00000000
        /*0030*/ 	.short	0x0003
        /*0032*/ 	.short	0x0018
        /*0034*/ 	.byte	0x00, 0xf5, 0x21, 0x00


	//----- nvinfo : EIATTR_KPARAM_INFO
	.align		4
.L_111:
        /*0038*/ 	.byte	0x04, 0x17
        /*003a*/ 	.short	(.L_113 - .L_112)
.L_112:
        /*003c*/ 	.word	0x00000000
        /*0040*/ 	.short	0x0002
        /*0042*/ 	.short	0x0010
        /*0044*/ 	.byte	0x00, 0xf5, 0x21, 0x00


	//----- nvinfo : EIATTR_KPARAM_INFO
	.align		4
.L_113:
        /*0048*/ 	.byte	0x04, 0x17
        /*004a*/ 	.short	(.L_115 - .L_114)
.L_114:
        /*004c*/ 	.word	0x00000000
        /*0050*/ 	.short	0x0001
        /*0052*/ 	.short	0x0008
        /*0054*/ 	.byte	0x00, 0xf5, 0x21, 0x00


	//----- nvinfo : EIATTR_KPARAM_INFO
	.align		4
.L_115:
        /*0058*/ 	.byte	0x04, 0x17
        /*005a*/ 	.short	(.L_117 - .L_116)
.L_116:
        /*005c*/ 	.word	0x00000000
        /*0060*/ 	.short	0x0000
        /*0062*/ 	.short	0x0000
        /*0064*/ 	.byte	0x00, 0xf0, 0x11, 0x00


	//----- nvinfo : EIATTR_SPARSE_MMA_MASK
	.align		4
.L_117:
        /*0068*/ 	.byte	0x03, 0x50
        /*006a*/ 	.short	0x0000


	//----- nvinfo : EIATTR_MAXREG_COUNT
	.align		4
        /*006c*/ 	.byte	0x03, 0x1b
        /*006e*/ 	.short	0x00ff


	//----- nvinfo : EIATTR_MERCURY_ISA_VERSION
	.align		4
        /*0070*/ 	.byte	0x03, 0x5f
        /*0072*/ 	.short	0x0101


	//----- nvinfo : EIATTR_VRC_CTA_INIT_COUNT
	.align		4
        /*0074*/ 	.byte	0x02, 0x4a
	.zero		1
	.zero		1


	//----- nvinfo : EIATTR_EXIT_INSTR_OFFSETS
	.align		4
        /*0078*/ 	.byte	0x04, 0x1c
        /*007a*/ 	.short	(.L_119 - .L_118)


	//   ....[0]....
.L_118:
        /*007c*/ 	.word	0x00000070


	//   ....[1]....
        /*0080*/ 	.word	0x00000e90


	//----- nvinfo : EIATTR_CBANK_PARAM_SIZE
	.align		4
.L_119:
        /*0084*/ 	.byte	0x03, 0x19
        /*0086*/ 	.short	0x0028


	//----- nvinfo : EIATTR_PARAM_CBANK
	.align		4
        /*0088*/ 	.byte	0x04, 0x0a
        /*008a*/ 	.short	(.L_121 - .L_120)
	.align		4
.L_120:
        /*008c*/ 	.word	index@(.nv.constant0.getClusterCentroids)
        /*0090*/ 	.short	0x0380
        /*0092*/ 	.short	0x0028


	//----- nvinfo : EIATTR_SW_WAR
	.align		4
.L_121:
        /*0094*/ 	.byte	0x04, 0x36
        /*0096*/ 	.short	(.L_123 - .L_122)
.L_122:
        /*0098*/ 	.word	0x00000008
.L_123:


//--------------------- .nv.callgraph             --------------------------
	.section	.nv.callgraph,"",@"SHT_CUDA_CALLGRAPH"
	.align	4
	.sectionentsize	8
	.align		4
        /*0000*/ 	.word	0x00000000
	.align		4
        /*0004*/ 	.word	0xffffffff
	.align		4
        /*0008*/ 	.word	0x00000000
	.align		4
        /*000c*/ 	.word	0xfffffffe
	.align		4
        /*0010*/ 	.word	0x00000000
	.align		4
        /*0014*/ 	.word	0xfffffffd
	.align		4
        /*0018*/ 	.word	0x00000000
	.align		4
        /*001c*/ 	.word	0xfffffffc


//--------------------- .text.calculateFinal      --------------------------
	.section	.text.calculateFinal,"ax",@progbits
	.align	128
        .global         calculateFinal
        .type           calculateFinal,@function
        .size           calculateFinal,(.L_x_61 - calculateFinal)
        .other          calculateFinal,@"STO_CUDA_ENTRY STV_DEFAULT"
calculateFinal:
.text.calculateFinal:
[----:B------:R-:W-:Y:S01]  /*0000*/  LDC R1, c[0x0][0x37c] ;  /* 0x0000df00ff017b82 */ /* 0x000fe20000000800 */
[----:B------:R-:W0:Y:S07]  /*0010*/  S2R R14, SR_TID.Y ;  /* 0x00000000000e7919 */ /* 0x000e2e0000002200 */
[----:B------:R-:W1:Y:S01]  /*0020*/  S2UR UR5, SR_CTAID.X ;  /* 0x00000000000579c3 */ /* 0x000e620000002500 */
[----:B------:R-:W0:Y:S02]  /*0030*/  LDCU UR4, c[0x0][0x3b8] ;  /* 0x00007700ff0477ac */ /* 0x000e240008000800 */
[----:B0-----:R-:W-:-:S04]  /*0040*/  ISETP.GE.AND P0, PT, R14, UR4, PT ;  /* 0x000000040e007c0c */ /* 0x001fc8000bf06270 */
[----:B-1----:R-:W-:-:S13]  /*0050*/  ISETP.NE.OR P0, PT, RZ, UR5, P0 ;  /* 0x00000005ff007c0c */ /* 0x002fda0008705670 */
[----:B------:R-:W-:Y:S05]  /*0060*/  @P0 EXIT ;  /* 0x000000000000094d */ /* 0x000fea0003800000 */
[----:B------:R-:W0:Y:S01]  /*0070*/  LDC R13, c[0x0][0x3bc] ;  /* 0x0000ef00ff0d7b82 */ /* 0x000e220000000800 */
[----:B------:R-:W1:Y:S01]  /*0080*/  S2R R0, SR_TID.X ;  /* 0x0000000000007919 */ /* 0x000e620000002100 */
[----:B------:R-:W2:Y:S01]  /*0090*/  LDCU UR5, c[0x0][0x360] ;  /* 0x00006c00ff0577ac */ /* 0x000ea20008000800 */
[----:B------:R-:W3:Y:S05]  /*00a0*/  LDCU.64 UR8, c[0x0][0x358] ;  /* 0x00006b00ff0877ac */ /* 0x000eea0008000a00 */
[----:B------:R-:W4:Y:S01]  /*00b0*/  LDC.64 R4, c[0x0][0x390] ;  /* 0x0000e400ff047b82 */ /* 0x000f220000000a00 */
[----:B------:R-:W0:Y:S02]  /*00c0*/  LDCU UR7, c[0x0][0x3b8] ;  /* 0x00007700ff0777ac */ /* 0x000e240008000800 */
[----:B0-----:R-:W-:Y:S01]  /*00d0*/  IMAD R13, R13, UR4, RZ ;  /* 0x000000040d0d7c24 */ /* 0x001fe2000f8e02ff */
[----:B------:R-:W-:-:S03]  /*00e0*/  UIMAD UR4, UR4, 0x1c2, URZ ;  /* 0x000001c2040478a4 */ /* 0x000fc6000f8e02ff */
[----:B------:R-:W-:-:S04]  /*00f0*/  IMAD R12, R13, 0x1c2, RZ ;  /* 0x000001c20d0c7824 */ /* 0x000fc800078e02ff */
[----:B-1234-:R-:W-:-:S07]  /*0100*/  IMAD.WIDE R4, R12, 0x8, R4 ;  /* 0x000000080c047825 */ /* 0x01efce00078e0204 */
.L_x_9:
[----:B0-----:R-:W0:Y:S01]  /*0110*/  LDCU UR6, c[0x0][0x3bc] ;  /* 0x00007780ff0677ac */ /* 0x001e220008000800 */
[----:B------:R-:W-:Y:S01]  /*0120*/  BSSY.RECONVERGENT B0, `(.L_x_0) ;  /* 0x0000033000007945 */ /* 0x000fe20003800200 */
[----:B0-----:R-:W-:-:S13]  /*0130*/  ISETP.GE.AND P0, PT, R0, UR6, PT ;  /* 0x0000000600007c0c */ /* 0x001fda000bf06270 */
[----:B-12---:R-:W-:Y:S05]  /*0140*/  @P0 BRA `(.L_x_1) ;  /* 0x0000000000c00947 */ /* 0x006fea0003800000 */
[----:B------:R-:W0:Y:S01]  /*0150*/  LDC.64 R2, c[0x0][0x3a0] ;  /* 0x0000e800ff027b82 */ /* 0x000e220000000a00 */
[----:B------:R-:W-:Y:S01]  /*0160*/  MOV R15, R0 ;  /* 0x00000000000f7202 */ /* 0x000fe20000000f00 */
[----:B0-----:R-:W-:-:S07]  /*0170*/  IMAD.WIDE R2, R14, 0x4, R2 ;  /* 0x000000040e027825 */ /* 0x001fce00078e0202 */
.L_x_8:
[----:B0-----:R-:W0:Y:S01]  /*0180*/  LDC R16, c[0x0][0x3bc] ;  /* 0x0000ef00ff107b82 */ /* 0x001e220000000800 */
[C---:B------:R-:W-:Y:S01]  /*0190*/  ISETP.GE.AND P0, PT, R14.reuse, UR4, PT ;  /* 0x000000040e007c0c */ /* 0x040fe2000bf06270 */
[----:B------:R-:W-:Y:S03]  /*01a0*/  BSSY.RECONVERGENT B1, `(.L_x_2) ;  /* 0x000000f000017945 */ /* 0x000fe60003800200 */
[----:B------:R-:W-:Y:S01]  /*01b0*/  ISETP.NE.OR P0, PT, R15, RZ, P0 ;  /* 0x000000ff0f00720c */ /* 0x000fe20000705670 */
[----:B0-----:R-:W-:-:S05]  /*01c0*/  IMAD R17, R14, R16, R15 ;  /* 0x000000100e117224 */ /* 0x001fca00078e020f */
[----:B------:R-:W-:-:S07]  /*01d0*/  ISETP.GE.AND P1, PT, R17, R12, PT ;  /* 0x0000000c1100720c */ /* 0x000fce0003f26270 */
[----:B-12---:R-:W-:Y:S06]  /*01e0*/  @P0 BRA `(.L_x_3) ;  /* 0x0000000000280947 */ /* 0x006fec0003800000 */
[----:B------:R0:W5:Y:S01]  /*01f0*/  LDG.E R11, desc[UR8][R2.64] ;  /* 0x00000008020b7981 */ /* 0x000162000c1e1900 */
[----:B------:R-:W1:Y:S01]  /*0200*/  LDC.64 R8, c[0x0][0x388] ;  /* 0x0000e200ff087b82 */ /* 0x000e620000000a00 */
[----:B------:R-:W-:-:S07]  /*0210*/  MOV R19, R14 ;  /* 0x0000000e00137202 */ /* 0x000fce0000000f00 */
.L_x_4:
[----:B-1----:R-:W-:-:S06]  /*0220*/  IMAD.WIDE R6, R19, 0x4, R8 ;  /* 0x0000000413067825 */ /* 0x002fcc00078e0208 */
[----:B--2---:R-:W2:Y:S01]  /*0230*/  LDG.E R6, desc[UR8][R6.64] ;  /* 0x0000000806067981 */ /* 0x004ea2000c1e1900 */
[----:B------:R-:W-:-:S05]  /*0240*/  VIADD R19, R19, UR7 ;  /* 0x0000000713137c36 */ /* 0x000fca0008000000 */
[----:B------:R-:W-:Y:S02]  /*0250*/  ISETP.GE.AND P0, PT, R19, UR4, PT ;  /* 0x0000000413007c0c */ /* 0x000fe4000bf06270 */
[----:B--2--5:R-:W-:-:S05]  /*0260*/  IADD3 R11, PT, PT, R6, R11, RZ ;  /* 0x0000000b060b7210 */ /* 0x024fca0007ffe0ff */
[----:B------:R2:W-:Y:S06]  /*0270*/  STG.E desc[UR8][R2.64], R11 ;  /* 0x0000000b02007986 */ /* 0x0005ec000c101908 */
[----:B------:R-:W-:Y:S05]  /*0280*/  @!P0 BRA `(.L_x_4) ;  /* 0xfffffffc00e48947 */ /* 0x000fea000383ffff */
.L_x_3:
[----:B------:R-:W-:Y:S05]  /*0290*/  BSYNC.RECONVERGENT B1 ;  /* 0x0000000000017941 */ /* 0x000fea0003800200 */
.L_x_2:
[----:B------:R-:W-:Y:S04]  /*02a0*/  BSSY.RECONVERGENT B1, `(.L_x_5) ;  /* 0x0000017000017945 */ /* 0x000fe80003800200 */
[----:B------:R-:W-:Y:S05]  /*02b0*/  @P1 BRA `(.L_x_6) ;  /* 0x0000000000541947 */ /* 0x000fea0003800000 */
[----:B------:R-:W1:Y:S08]  /*02c0*/  LDC.64 R6, c[0x0][0x3a8] ;  /* 0x0000ea00ff067b82 */ /* 0x000e700000000a00 */
[----:B------:R-:W3:Y:S08]  /*02d0*/  LDC.64 R8, c[0x0][0x3b0] ;  /* 0x0000ec00ff087b82 */ /* 0x000ef00000000a00 */
[----:B--2---:R-:W2:Y:S08]  /*02e0*/  LDC.64 R10, c[0x0][0x398] ;  /* 0x0000e600ff0a7b82 */ /* 0x004eb00000000a00 */
[----:B------:R-:W4:Y:S01]  /*02f0*/  LDC.64 R18, c[0x0][0x390] ;  /* 0x0000e400ff127b82 */ /* 0x000f220000000a00 */
[----:B-1----:R-:W-:-:S04]  /*0300*/  IMAD.WIDE R6, R17, 0x8, R6 ;  /* 0x0000000811067825 */ /* 0x002fc800078e0206 */
[----:B---3--:R-:W-:-:S04]  /*0310*/  IMAD.WIDE R8, R17, 0x8, R8 ;  /* 0x0000000811087825 */ /* 0x008fc800078e0208 */
[----:B--2---:R-:W-:-:S04]  /*0320*/  IMAD.WIDE R10, R17, 0x8, R10 ;  /* 0x00000008110a7825 */ /* 0x004fc800078e020a */
[----:B----4-:R-:W-:-:S07]  /*0330*/  IMAD.WIDE R18, R17, 0x8, R18 ;  /* 0x0000000811127825 */ /* 0x010fce00078e0212 */
.L_x_7:
[----:B-1----:R-:W2:Y:S04]  /*0340*/  LDG.E.64 R20, desc[UR8][R18.64] ;  /* 0x0000000812147981 */ /* 0x002ea8000c1e1b00 */
[----:B------:R-:W2:Y:S02]  /*0350*/  LDG.E.64 R22, desc[UR8][R6.64] ;  /* 0x0000000806167981 */ /* 0x000ea4000c1e1b00 */
[----:B--2---:R-:W-:-:S07]  /*0360*/  DADD R20, R20, R22 ;  /* 0x0000000014147229 */ /* 0x004fce0000000016 */
[----:B------:R1:W-:Y:S04]  /*0370*/  STG.E.64 desc[UR8][R6.64], R20 ;  /* 0x0000001406007986 */ /* 0x0003e8000c101b08 */
[----:B------:R2:W3:Y:S04]  /*0380*/  LDG.E.64 R22, desc[UR8][R10.64] ;  /* 0x000000080a167981 */ /* 0x0004e8000c1e1b00 */
[----:B------:R-:W3:Y:S01]  /*0390*/  LDG.E.64 R24, desc[UR8][R8.64] ;  /* 0x0000000808187981 */ /* 0x000ee2000c1e1b00 */
[----:B------:R-:W-:-:S03]  /*03a0*/  IMAD.WIDE R18, R13, 0x8, R18 ;  /* 0x000000080d127825 */ /* 0x000fc600078e0212 */
[----:B------:R-:W-:Y:S01]  /*03b0*/  ISETP.GE.U32.AND P0, PT, R18, R4, PT ;  /* 0x000000041200720c */ /* 0x000fe20003f06070 */
[----:B--2---:R-:W-:-:S03]  /*03c0*/  IMAD.WIDE R10, R13, 0x8, R10 ;  /* 0x000000080d0a7825 */ /* 0x004fc600078e020a */
[----:B------:R-:W-:Y:S01]  /*03d0*/  ISETP.GE.U32.AND.EX P0, PT, R19, R5, PT, P0 ;  /* 0x000000051300720c */ /* 0x000fe20003f06100 */
[----:B---3--:R-:W-:-:S07]  /*03e0*/  DADD R22, R22, R24 ;  /* 0x0000000016167229 */ /* 0x008fce0000000018 */
[----:B------:R1:W-:Y:S05]  /*03f0*/  STG.E.64 desc[UR8][R8.64], R22 ;  /* 0x0000001608007986 */ /* 0x0003ea000c101b08 */
[----:B------:R-:W-:Y:S05]  /*0400*/  @!P0 BRA `(.L_x_7) ;  /* 0xfffffffc00cc8947 */ /* 0x000fea000383ffff */
.L_x_6:
[----:B------:R-:W-:Y:S05]  /*0410*/  BSYNC.RECONVERGENT B1 ;  /* 0x0000000000017941 */ /* 0x000fea0003800200 */
.L_x_5:
[----:B------:R-:W-:-:S04]  /*0420*/  IADD3 R15, PT, PT, R15, UR5, RZ ;  /* 0x000000050f0f7c10 */ /* 0x000fc8000fffe0ff */
[----:B------:R-:W-:-:S13]  /*0430*/  ISETP.GE.AND P0, PT, R15, R16, PT ;  /* 0x000000100f00720c */ /* 0x000fda0003f06270 */
[----:B------:R-:W-:Y:S05]  /*0440*/  @!P0 BRA `(.L_x_8) ;  /* 0xfffffffc004c8947 */ /* 0x000fea000383ffff */
.L_x_1:
[----:B------:R-:W-:Y:S05]  /*0450*/  BSYNC.RECONVERGENT B0 ;  /* 0x0000000000007941 */ /* 0x000fea0003800200 */
.L_x_0:
[----:B------:R-:W3:Y:S01]  /*0460*/  LDCU UR6, c[0x0][0x364] ;  /* 0x00006c80ff0677ac */ /* 0x000ee20008000800 */
[----:B------:R-:W4:Y:S01]  /*0470*/  LDCU UR10, c[0x0][0x3b8] ;  /* 0x00007700ff0a77ac */ /* 0x000f220008000800 */
[----:B---3--:R-:W-:-:S05]  /*0480*/  VIADD R14, R14, UR6 ;  /* 0x000000060e0e7c36 */ /* 0x008fca0008000000 */
[----:B----4-:R-:W-:-:S13]  /*0490*/  ISETP.GE.AND P0, PT, R14, UR10, PT ;  /* 0x0000000a0e007c0c */ /* 0x010fda000bf06270 */
[----:B------:R-:W-:Y:S05]  /*04a0*/  @!P0 BRA `(.L_x_9) ;  /* 0xfffffffc00188947 */ /* 0x000fea000383ffff */
[----:B------:R-:W-:Y:S05]  /*04b0*/  EXIT ;  /* 0x000000000000794d */ /* 0x000fea0003800000 */
.L_x_10:
[----:B------:R-:W-:-:S00]  /*04c0*/  BRA `(.L_x_10) ;  /* 0xfffffffc00fc7947 */ /* 0x000fc0000383ffff */
[----:B------:R-:W-:-:S00]  /*04d0*/  NOP ;  /* 0x0000000000007918 */ /* 0x000fc00000000000 */
        /* <DEDUP_REMOVED lines=10> */
.L_x_61:


//--------------------- .text.calculateIntermediates --------------------------
	.section	.text.calculateIntermediates,"ax",@progbits
	.align	128
        .global         calculateIntermediates
        .type           calculateIntermediates,@function
        .size           calculateIntermediates,(.L_x_62 - calculateIntermediates)
        .other          calculateIntermediates,@"STO_CUDA_ENTRY STV_DEFAULT"
calculateIntermediates:
.text.calculateIntermediates:
[----:B------:R-:W-:Y:S01]  /*0000*/  LDC R1, c[0x0][0x37c] ;  /* 0x0000df00ff017b82 */ /* 0x000fe20000000800 */
[----:B------:R-:W0:Y:S01]  /*0010*/  S2R R6, SR_TID.Y ;  /* 0x0000000000067919 */ /* 0x000e220000002200 */
[----:B------:R-:W0:Y:S06]  /*0020*/  LDCU UR4, c[0x0][0x3b0] ;  /* 0x00007600ff0477ac */ /* 0x000e2c0008000800 */
[----:B------:R-:W1:Y:S01]  /*0030*/  LDC R5, c[0x0][0x380] ;  /* 0x0000e000ff057b82 */ /* 0x000e620000000800 */
[----:B------:R-:W-:Y:S01]  /*0040*/  IMAD.MOV.U32 R4, RZ, RZ, RZ ;  /* 0x000000ffff047224 */ /* 0x000fe200078e00ff */
[----:B------:R-:W2:Y:S03]  /*0050*/  S2R R0, SR_CTAID.X ;  /* 0x0000000000007919 */ /* 0x000ea60000002500 */
[----:B-1----:R-:W-:-:S05]  /*0060*/  IMAD.HI R2, R5, -0x6e5d4c3b, R4 ;  /* 0x91a2b3c505027827 */ /* 0x002fca00078e0204 */
[----:B------:R-:W-:Y:S02]  /*0070*/  SHF.R.U32.HI R3, RZ, 0x1f, R2 ;  /* 0x0000001fff037819 */ /* 0x000fe40000011602 */
[----:B0-----:R-:W-:-:S13]  /*0080*/  ISETP.GE.AND P0, PT, R6, UR4, PT ;  /* 0x0000000406007c0c */ /* 0x001fda000bf06270 */
[----:B--2---:R-:W-:Y:S05]  /*0090*/  @P0 EXIT ;  /* 0x000000000000094d */ /* 0x004fea0003800000 */
[----:B------:R-:W-:Y:S01]  /*00a0*/  LEA.HI.SX32 R4, R2, R3, 0x18 ;  /* 0x0000000302047211 */ /* 0x000fe200078fc2ff */
[----:B------:R-:W0:Y:S01]  /*00b0*/  LDCU.64 UR6, c[0x0][0x390] ;  /* 0x00007200ff0677ac */ /* 0x000e220008000a00 */
[----:B------:R-:W1:Y:S03]  /*00c0*/  S2R R2, SR_TID.X ;  /* 0x0000000000027919 */ /* 0x000e660000002100 */
[C---:B------:R-:W-:Y:S01]  /*00d0*/  IMAD R3, R4.reuse, R0, R0 ;  /* 0x0000000004037224 */ /* 0x040fe200078e0200 */
[----:B------:R-:W2:Y:S04]  /*00e0*/  LDCU UR8, c[0x0][0x360] ;  /* 0x00006c00ff0877ac */ /* 0x000ea80008000800 */
[----:B------:R-:W-:Y:S01]  /*00f0*/  IADD3 R4, PT, PT, R4, 0x1, R3 ;  /* 0x0000000104047810 */ /* 0x000fe20007ffe003 */
[----:B------:R-:W3:Y:S01]  /*0100*/  LDCU.64 UR10, c[0x0][0x358] ;  /* 0x00006b00ff0a77ac */ /* 0x000ee20008000a00 */
[----:B------:R-:W-:-:S02]  /*0110*/  LOP3.LUT R7, RZ, R3, RZ, 0x33, !PT ;  /* 0x00000003ff077212 */ /* 0x000fc400078e33ff */
[----:B------:R-:W-:Y:S01]  /*0120*/  VIMNMX R4, PT, PT, R4, R5, PT ;  /* 0x0000000504047248 */ /* 0x000fe20003fe0100 */
[----:B------:R-:W-:Y:S01]  /*0130*/  IMAD.MOV.U32 R5, RZ, RZ, R6 ;  /* 0x000000ffff057224 */ /* 0x000fe200078e0006 */
[----:B------:R-:W4:Y:S02]  /*0140*/  LDCU UR9, c[0x0][0x364] ;  /* 0x00006c80ff0977ac */ /* 0x000f240008000800 */
[C---:B------:R-:W-:Y:S01]  /*0150*/  IADD3 R6, PT, PT, R4.reuse, R7, RZ ;  /* 0x0000000704067210 */ /* 0x040fe20007ffe0ff */
[----:B------:R-:W-:Y:S01]  /*0160*/  IMAD.IADD R22, R4, 0x1, -R3 ;  /* 0x0000000104167824 */ /* 0x000fe200078e0a03 */
[----:B0-----:R-:W-:-:S04]  /*0170*/  UIADD3 UR5, UP0, UPT, UR6, 0x20, URZ ;  /* 0x0000002006057890 */ /* 0x001fc8000ff1e0ff */
[C---:B------:R-:W-:Y:S01]  /*0180*/  LOP3.LUT R7, R22.reuse, 0xf, RZ, 0xc0, !PT ;  /* 0x0000000f16077812 */ /* 0x040fe200078ec0ff */
[----:B------:R-:W-:Y:S01]  /*0190*/  UIADD3.X UR6, UPT, UPT, URZ, UR7, URZ, UP0, !UPT ;  /* 0x00000007ff067290 */ /* 0x000fe200087fe4ff */
[C---:B------:R-:W-:Y:S02]  /*01a0*/  LOP3.LUT R8, R22.reuse, 0x7, RZ, 0xc0, !PT ;  /* 0x0000000716087812 */ /* 0x040fe400078ec0ff */
[C---:B------:R-:W-:Y:S02]  /*01b0*/  LOP3.LUT R9, R22.reuse, 0x3, RZ, 0xc0, !PT ;  /* 0x0000000316097812 */ /* 0x040fe400078ec0ff */
[----:B--23--:R-:W-:-:S07]  /*01c0*/  LOP3.LUT R22, R22, 0xfffffff8, RZ, 0xc0, !PT ;  /* 0xfffffff816167812 */ /* 0x00cfce00078ec0ff */
.L_x_27:
[----:B------:R-:W1:Y:S01]  /*01d0*/  LDCU UR4, c[0x0][0x3b4] ;  /* 0x00007680ff0477ac */ /* 0x000e620008000800 */
[----:B------:R-:W-:Y:S01]  /*01e0*/  BSSY.RECONVERGENT B0, `(.L_x_11) ;  /* 0x000017d000007945 */ /* 0x000fe20003800200 */
[----:B-1----:R-:W-:-:S13]  /*01f0*/  ISETP.GE.AND P0, PT, R2, UR4, PT ;  /* 0x0000000402007c0c */ /* 0x002fda000bf06270 */
[----:B0-----:R-:W-:Y:S05]  /*0200*/  @P0 BRA `(.L_x_12) ;  /* 0x0000001400e80947 */ /* 0x001fea0003800000 */
[----:B------:R-:W0:Y:S01]  /*0210*/  LDCU UR4, c[0x0][0x3b0] ;  /* 0x00007600ff0477ac */ /* 0x000e220008000800 */
[----:B------:R-:W-:Y:S02]  /*0220*/  IMAD.MOV.U32 R23, RZ, RZ, R2 ;  /* 0x000000ffff177224 */ /* 0x000fe400078e0002 */
[----:B0-----:R-:W-:-:S07]  /*0230*/  IMAD R24, R0, UR4, R5 ;  /* 0x0000000400187c24 */ /* 0x001fce000f8e0205 */
.L_x_26:
[----:B------:R-:W-:Y:S01]  /*0240*/  ISETP.NE.AND P0, PT, R23, RZ, PT ;  /* 0x000000ff1700720c */ /* 0x000fe20003f05270 */
[----:B------:R-:W-:-:S12]  /*0250*/  BSSY.RECONVERGENT B1, `(.L_x_13) ;  /* 0x00000ae000017945 */ /* 0x000fd80003800200 */
[----:B0-----:R-:W-:Y:S05]  /*0260*/  @P0 BRA `(.L_x_14) ;  /* 0x0000000800b00947 */ /* 0x001fea0003800000 */
[----:B------:R-:W-:Y:S01]  /*0270*/  ISETP.GT.AND P0, PT, R4, R3, PT ;  /* 0x000000030400720c */ /* 0x000fe20003f04270 */
[----:B------:R-:W-:-:S12]  /*0280*/  IMAD.MOV.U32 R12, RZ, RZ, RZ ;  /* 0x000000ffff0c7224 */ /* 0x000fd800078e00ff */
[----:B------:R-:W-:Y:S05]  /*0290*/  @!P0 BRA `(.L_x_15) ;  /* 0x0000000800988947 */ /* 0x000fea0003800000 */
[----:B------:R-:W-:Y:S01]  /*02a0*/  ISETP.GE.U32.AND P1, PT, R6, 0xf, PT ;  /* 0x0000000f0600780c */ /* 0x000fe20003f26070 */
[----:B------:R-:W-:Y:S01]  /*02b0*/  IMAD.MOV.U32 R12, RZ, RZ, RZ ;  /* 0x000000ffff0c7224 */ /* 0x000fe200078e00ff */
[----:B------:R-:W-:Y:S02]  /*02c0*/  ISETP.NE.AND P0, PT, R7, RZ, PT ;  /* 0x000000ff0700720c */ /* 0x000fe40003f05270 */
[----:B------:R-:W-:-:S09]  /*02d0*/  MOV R13, R3 ;  /* 0x00000003000d7202 */ /* 0x000fd20000000f00 */
[----:B------:R-:W-:Y:S05]  /*02e0*/  @!P1 BRA `(.L_x_16) ;  /* 0x0000000400309947 */ /* 0x000fea0003800000 */
[----:B------:R-:W-:Y:S01]  /*02f0*/  IMAD.IADD R14, R4, 0x1, -R3 ;  /* 0x00000001040e7824 */ /* 0x000fe200078e0a03 */
[----:B------:R-:W-:Y:S01]  /*0300*/  MOV R13, R3 ;  /* 0x00000003000d7202 */ /* 0x000fe20000000f00 */
[----:B------:R-:W-:-:S03]  /*0310*/  IMAD.MOV.U32 R12, RZ, RZ, RZ ;  /* 0x000000ffff0c7224 */ /* 0x000fc600078e00ff */
[----:B------:R-:W-:-:S05]  /*0320*/  LOP3.LUT R14, R14, 0xfffffff0, RZ, 0xc0, !PT ;  /* 0xfffffff00e0e7812 */ /* 0x000fca00078ec0ff */
[----:B------:R-:W-:-:S07]  /*0330*/  IMAD.MOV R14, RZ, RZ, -R14 ;  /* 0x000000ffff0e7224 */ /* 0x000fce00078e0a0e */
.L_x_17:
[----:B------:R-:W-:Y:S01]  /*0340*/  MOV R11, UR6 ;  /* 0x00000006000b7c02 */ /* 0x000fe20008000f00 */
[----:B------:R-:W-:-:S04]  /*0350*/  IMAD.U32 R10, RZ, RZ, UR5 ;  /* 0x00000005ff0a7e24 */ /* 0x000fc8000f8e00ff */
[----:B------:R-:W-:-:S05]  /*0360*/  IMAD.WIDE R10, R13, 0x4, R10 ;  /* 0x000000040d0a7825 */ /* 0x000fca00078e020a */
[----:B------:R-:W2:Y:S04]  /*0370*/  LDG.E R18, desc[UR10][R10.64+-0x20] ;  /* 0xffffe00a0a127981 */ /* 0x000ea8000c1e1900 */
[----:B------:R-:W3:Y:S04]  /*0380*/  LDG.E R26, desc[UR10][R10.64+-0x1c] ;  /* 0xffffe40a0a1a7981 */ /* 0x000ee8000c1e1900 */
[----:B------:R-:W5:Y:S04]  /*0390*/  LDG.E R21, desc[UR10][R10.64+-0x18] ;  /* 0xffffe80a0a157981 */ /* 0x000f68000c1e1900 */
[----:B------:R-:W4:Y:S04]  /*03a0*/  LDG.E R17, desc[UR10][R10.64+-0x14] ;  /* 0xffffec0a0a117981 */ /* 0x000f28000c1e1900 */
[----:B------:R-:W4:Y:S04]  /*03b0*/  LDG.E R15, desc[UR10][R10.64+-0x10] ;  /* 0xfffff00a0a0f7981 */ /* 0x000f28000c1e1900 */
[----:B------:R-:W4:Y:S04]  /*03c0*/  LDG.E R28, desc[UR10][R10.64+-0xc] ;  /* 0xfffff40a0a1c7981 */ /* 0x000f28000c1e1900 */
[----:B------:R-:W4:Y:S04]  /*03d0*/  LDG.E R16, desc[UR10][R10.64+-0x8] ;  /* 0xfffff80a0a107981 */ /* 0x000f28000c1e1900 */
[----:B------:R-:W4:Y:S01]  /*03e0*/  LDG.E R20, desc[UR10][R10.64+-0x4] ;  /* 0xfffffc0a0a147981 */ /* 0x000f22000c1e1900 */
[----:B------:R-:W-:-:S03]  /*03f0*/  VIADD R19, R12, 0x1 ;  /* 0x000000010c137836 */ /* 0x000fc60000000000 */
[----:B------:R-:W4:Y:S01]  /*0400*/  LDG.E R25, desc[UR10][R10.64+0x1c] ;  /* 0x00001c0a0a197981 */ /* 0x000f22000c1e1900 */
[----:B--2---:R-:W-:-:S03]  /*0410*/  ISETP.NE.AND P1, PT, R18, R5, PT ;  /* 0x000000051200720c */ /* 0x004fc60003f25270 */
[----:B------:R-:W2:Y:S01]  /*0420*/  LDG.E R18, desc[UR10][R10.64] ;  /* 0x0000000a0a127981 */ /* 0x000ea2000c1e1900 */
[----:B---3--:R-:W-:-:S03]  /*0430*/  ISETP.NE.AND P2, PT, R26, R5, PT ;  /* 0x000000051a00720c */ /* 0x008fc60003f45270 */
[----:B------:R-:W3:Y:S06]  /*0440*/  LDG.E R26, desc[UR10][R10.64+0x4] ;  /* 0x0000040a0a1a7981 */ /* 0x000eec000c1e1900 */
[----:B------:R-:W-:Y:S01]  /*0450*/  @P1 IMAD.MOV R19, RZ, RZ, R12 ;  /* 0x000000ffff131224 */ /* 0x000fe200078e020c */
[-C--:B-----5:R-:W-:Y:S01]  /*0460*/  ISETP.NE.AND P1, PT, R21, R5.reuse, PT ;  /* 0x000000051500720c */ /* 0x0a0fe20003f25270 */
[----:B------:R-:W5:Y:S03]  /*0470*/  LDG.E R12, desc[UR10][R10.64+0x8] ;  /* 0x0000080a0a0c7981 */ /* 0x000f66000c1e1900 */
[----:B------:R-:W-:Y:S01]  /*0480*/  IADD3 R21, PT, PT, R19, 0x1, RZ ;  /* 0x0000000113157810 */ /* 0x000fe20007ffe0ff */
[----:B------:R-:W-:Y:S01]  /*0490*/  @P2 IMAD.MOV R21, RZ, RZ, R19 ;  /* 0x000000ffff152224 */ /* 0x000fe200078e0213 */
[----:B----4-:R-:W-:-:S02]  /*04a0*/  ISETP.NE.AND P2, PT, R17, R5, PT ;  /* 0x000000051100720c */ /* 0x010fc40003f45270 */
[----:B------:R-:W4:Y:S01]  /*04b0*/  LDG.E R17, desc[UR10][R10.64+0xc] ;  /* 0x00000c0a0a117981 */ /* 0x000f22000c1e1900 */
[----:B------:R-:W-:-:S04]  /*04c0*/  VIADD R19, R21, 0x1 ;  /* 0x0000000115137836 */ /* 0x000fc80000000000 */
[----:B------:R-:W-:Y:S02]  /*04d0*/  @P1 IADD3 R19, PT, PT, R21, RZ, RZ ;  /* 0x000000ff15131210 */ /* 0x000fe40007ffe0ff */
[----:B------:R-:W-:Y:S02]  /*04e0*/  ISETP.NE.AND P1, PT, R15, R5, PT ;  /* 0x000000050f00720c */ /* 0x000fe40003f25270 */
[----:B------:R-:W4:Y:S01]  /*04f0*/  LDG.E R15, desc[UR10][R10.64+0x10] ;  /* 0x0000100a0a0f7981 */ /* 0x000f22000c1e1900 */
[----:B------:R-:W-:Y:S02]  /*0500*/  VIADD R21, R19, 0x1 ;  /* 0x0000000113157836 */ /* 0x000fe40000000000 */
[----:B------:R-:W-:-:S05]  /*0510*/  @P2 IMAD.MOV R21, RZ, RZ, R19 ;  /* 0x000000ffff152224 */ /* 0x000fca00078e0213 */
[----:B------:R-:W-:-:S03]  /*0520*/  IADD3 R19, PT, PT, R21, 0x1, RZ ;  /* 0x0000000115137810 */ /* 0x000fc60007ffe0ff */
[----:B------:R-:W-:Y:S02]  /*0530*/  @P1 IMAD.MOV R19, RZ, RZ, R21 ;  /* 0x000000ffff131224 */ /* 0x000fe400078e0215 */
[----:B------:R-:W4:Y:S01]  /*0540*/  LDG.E R21, desc[UR10][R10.64+0x14] ;  /* 0x0000140a0a157981 */ /* 0x000f22000c1e1900 */
[----:B------:R-:W-:-:S03]  /*0550*/  ISETP.NE.AND P1, PT, R28, R5, PT ;  /* 0x000000051c00720c */ /* 0x000fc60003f25270 */
[----:B------:R0:W4:Y:S01]  /*0560*/  LDG.E R28, desc[UR10][R10.64+0x18] ;  /* 0x0000180a0a1c7981 */ /* 0x000122000c1e1900 */
[----:B------:R-:W-:Y:S01]  /*0570*/  ISETP.NE.AND P2, PT, R16, R5, PT ;  /* 0x000000051000720c */ /* 0x000fe20003f45270 */
[----:B------:R-:W-:-:S08]  /*0580*/  VIADD R16, R19, 0x1 ;  /* 0x0000000113107836 */ /* 0x000fd00000000000 */
[----:B------:R-:W-:Y:S02]  /*0590*/  @P1 IADD3 R16, PT, PT, R19, RZ, RZ ;  /* 0x000000ff13101210 */ /* 0x000fe40007ffe0ff */
[----:B------:R-:W-:-:S03]  /*05a0*/  ISETP.NE.AND P1, PT, R20, R5, PT ;  /* 0x000000051400720c */ /* 0x000fc60003f25270 */
[----:B------:R-:W-:Y:S02]  /*05b0*/  VIADD R19, R16, 0x1 ;  /* 0x0000000110137836 */ /* 0x000fe40000000000 */
[----:B------:R-:W-:-:S05]  /*05c0*/  @P2 IMAD.MOV R19, RZ, RZ, R16 ;  /* 0x000000ffff132224 */ /* 0x000fca00078e0210 */
[----:B------:R-:W-:-:S03]  /*05d0*/  IADD3 R16, PT, PT, R19, 0x1, RZ ;  /* 0x0000000113107810 */ /* 0x000fc60007ffe0ff */
[----:B------:R-:W-:-:S04]  /*05e0*/  @P1 IMAD.MOV R16, RZ, RZ, R19 ;  /* 0x000000ffff101224 */ /* 0x000fc800078e0213 */
[----:B0-----:R-:W-:Y:S01]  /*05f0*/  VIADD R10, R16, 0x1 ;  /* 0x00000001100a7836 */ /* 0x001fe20000000000 */
[----:B------:R-:W-:Y:S02]  /*0600*/  IADD3 R14, PT, PT, R14, 0x10, RZ ;  /* 0x000000100e0e7810 */ /* 0x000fe40007ffe0ff */
[----:B------:R-:W-:Y:S02]  /*0610*/  IADD3 R13, PT, PT, R13, 0x10, RZ ;  /* 0x000000100d0d7810 */ /* 0x000fe40007ffe0ff */
[-C--:B--2---:R-:W-:Y:S02]  /*0620*/  ISETP.NE.AND P2, PT, R18, R5.reuse, PT ;  /* 0x000000051200720c */ /* 0x084fe40003f45270 */
[----:B---3--:R-:W-:-:S11]  /*0630*/  ISETP.NE.AND P1, PT, R26, R5, PT ;  /* 0x000000051a00720c */ /* 0x008fd60003f25270 */
[----:B------:R-:W-:Y:S02]  /*0640*/  @P2 IADD3 R10, PT, PT, R16, RZ, RZ ;  /* 0x000000ff100a2210 */ /* 0x000fe40007ffe0ff */
[----:B-----5:R-:W-:-:S03]  /*0650*/  ISETP.NE.AND P2, PT, R12, R5, PT ;  /* 0x000000050c00720c */ /* 0x020fc60003f45270 */
[----:B------:R-:W-:Y:S02]  /*0660*/  VIADD R11, R10, 0x1 ;  /* 0x000000010a0b7836 */ /* 0x000fe40000000000 */
[----:B------:R-:W-:Y:S01]  /*0670*/  @P1 IMAD.MOV R11, RZ, RZ, R10 ;  /* 0x000000ffff0b1224 */ /* 0x000fe200078e020a */
[----:B----4-:R-:W-:-:S04]  /*0680*/  ISETP.NE.AND P1, PT, R17, R5, PT ;  /* 0x000000051100720c */ /* 0x010fc80003f25270 */
[----:B------:R-:W-:-:S03]  /*0690*/  IADD3 R10, PT, PT, R11, 0x1, RZ ;  /* 0x000000010b0a7810 */ /* 0x000fc60007ffe0ff */
[----:B------:R-:W-:Y:S01]  /*06a0*/  @P2 IMAD.MOV R10, RZ, RZ, R11 ;  /* 0x000000ffff0a2224 */ /* 0x000fe200078e020b */
[----:B------:R-:W-:-:S03]  /*06b0*/  ISETP.NE.AND P2, PT, R15, R5, PT ;  /* 0x000000050f00720c */ /* 0x000fc60003f45270 */
[C---:B------:R-:W-:Y:S02]  /*06c0*/  VIADD R11, R10.reuse, 0x1 ;  /* 0x000000010a0b7836 */ /* 0x040fe40000000000 */
[----:B------:R-:W-:-:S05]  /*06d0*/  @P1 IADD3 R11, PT, PT, R10, RZ, RZ ;  /* 0x000000ff0a0b1210 */ /* 0x000fca0007ffe0ff */
[----:B------:R-:W-:Y:S01]  /*06e0*/  VIADD R10, R11, 0x1 ;  /* 0x000000010b0a7836 */ /* 0x000fe20000000000 */
[-C--:B------:R-:W-:Y:S02]  /*06f0*/  ISETP.NE.AND P1, PT, R21, R5.reuse, PT ;  /* 0x000000051500720c */ /* 0x080fe40003f25270 */
[----:B------:R-:W-:Y:S01]  /*0700*/  @P2 IMAD.MOV R10, RZ, RZ, R11 ;  /* 0x000000ffff0a2224 */ /* 0x000fe200078e020b */
[----:B------:R-:W-:-:S04]  /*0710*/  ISETP.NE.AND P2, PT, R28, R5, PT ;  /* 0x000000051c00720c */ /* 0x000fc80003f45270 */
[----:B------:R-:W-:-:S06]  /*0720*/  IADD3 R11, PT, PT, R10, 0x1, RZ ;  /* 0x000000010a0b7810 */ /* 0x000fcc0007ffe0ff */
[----:B------:R-:W-:-:S04]  /*0730*/  @P1 IMAD.MOV R11, RZ, RZ, R10 ;  /* 0x000000ffff0b1224 */ /* 0x000fc800078e020a */
[----:B------:R-:W-:Y:S02]  /*0740*/  VIADD R10, R11, 0x1 ;  /* 0x000000010b0a7836 */ /* 0x000fe40000000000 */
[----:B------:R-:W-:Y:S01]  /*0750*/  @P2 IMAD.MOV R10, RZ, RZ, R11 ;  /* 0x000000ffff0a2224 */ /* 0x000fe200078e020b */
[----:B------:R-:W-:Y:S02]  /*0760*/  ISETP.NE.AND P2, PT, R14, RZ, PT ;  /* 0x000000ff0e00720c */ /* 0x000fe40003f45270 */
[----:B------:R-:W-:Y:S01]  /*0770*/  ISETP.NE.AND P1, PT, R25, R5, PT ;  /* 0x000000051900720c */ /* 0x000fe20003f25270 */
[----:B------:R-:W-:-:S12]  /*0780*/  VIADD R12, R10, 0x1 ;  /* 0x000000010a0c7836 */ /* 0x000fd80000000000 */
[----:B------:R-:W-:Y:S01]  /*0790*/  @P1 IMAD.MOV R12, RZ, RZ, R10 ;  /* 0x000000ffff0c1224 */ /* 0x000fe200078e020a */
[----:B------:R-:W-:Y:S06]  /*07a0*/  @P2 BRA `(.L_x_17) ;  /* 0xfffffff800e42947 */ /* 0x000fec000383ffff */
.L_x_16:
[----:B------:R-:W-:Y:S05]  /*07b0*/  @!P0 BRA `(.L_x_15) ;  /* 0x0000000400508947 */ /* 0x000fea0003800000 */
[----:B------:R-:W-:Y:S01]  /*07c0*/  VIADD R10, R7, 0xffffffff ;  /* 0xffffffff070a7836 */ /* 0x000fe20000000000 */
[----:B------:R-:W-:-:S04]  /*07d0*/  ISETP.NE.AND P0, PT, R8, RZ, PT ;  /* 0x000000ff0800720c */ /* 0x000fc80003f05270 */
[----:B------:R-:W-:-:S13]  /*07e0*/  ISETP.GE.U32.AND P1, PT, R10, 0x7, PT ;  /* 0x000000070a00780c */ /* 0x000fda0003f26070 */
[----:B------:R-:W-:Y:S05]  /*07f0*/  @!P1 BRA `(.L_x_18) ;  /* 0x00000000008c9947 */ /* 0x000fea0003800000 */
[----:B------:R-:W0:Y:S02]  /*0800*/  LDC.64 R10, c[0x0][0x390] ;  /* 0x0000e400ff0a7b82 */ /* 0x000e240000000a00 */
[----:B0-----:R-:W-:-:S05]  /*0810*/  IMAD.WIDE R10, R13, 0x4, R10 ;  /* 0x000000040d0a7825 */ /* 0x001fca00078e020a */
[----:B------:R-:W2:Y:S04]  /*0820*/  LDG.E R14, desc[UR10][R10.64] ;  /* 0x0000000a0a0e7981 */ /* 0x000ea8000c1e1900 */
[----:B------:R-:W3:Y:S04]  /*0830*/  LDG.E R16, desc[UR10][R10.64+0x4] ;  /* 0x0000040a0a107981 */ /* 0x000ee8000c1e1900 */
[----:B------:R-:W5:Y:S04]  /*0840*/  LDG.E R18, desc[UR10][R10.64+0x8] ;  /* 0x0000080a0a127981 */ /* 0x000f68000c1e1900 */
[----:B------:R-:W4:Y:S04]  /*0850*/  LDG.E R20, desc[UR10][R10.64+0xc] ;  /* 0x00000c0a0a147981 */ /* 0x000f28000c1e1900 */
[----:B------:R-:W4:Y:S04]  /*0860*/  LDG.E R26, desc[UR10][R10.64+0x10] ;  /* 0x0000100a0a1a7981 */ /* 0x000f28000c1e1900 */
[----:B------:R-:W4:Y:S04]  /*0870*/  LDG.E R28, desc[UR10][R10.64+0x14] ;  /* 0x0000140a0a1c7981 */ /* 0x000f28000c1e1900 */
[----:B------:R-:W4:Y:S04]  /*0880*/  LDG.E R15, desc[UR10][R10.64+0x18] ;  /* 0x0000180a0a0f7981 */ /* 0x000f28000c1e1900 */
[----:B------:R0:W4:Y:S01]  /*0890*/  LDG.E R17, desc[UR10][R10.64+0x1c] ;  /* 0x00001c0a0a117981 */ /* 0x000122000c1e1900 */
[----:B------:R-:W-:-:S02]  /*08a0*/  IADD3 R13, PT, PT, R13, 0x8, RZ ;  /* 0x000000080d0d7810 */ /* 0x000fc40007ffe0ff */
[-C--:B--2---:R-:W-:Y:S02]  /*08b0*/  ISETP.NE.AND P1, PT, R14, R5.reuse, PT ;  /* 0x000000050e00720c */ /* 0x084fe40003f25270 */
[----:B------:R-:W-:Y:S02]  /*08c0*/  IADD3 R14, PT, PT, R12, 0x1, RZ ;  /* 0x000000010c0e7810 */ /* 0x000fe40007ffe0ff */
[----:B---3--:R-:W-:-:S09]  /*08d0*/  ISETP.NE.AND P2, PT, R16, R5, PT ;  /* 0x000000051000720c */ /* 0x008fd20003f45270 */
[----:B------:R-:W-:Y:S01]  /*08e0*/  @P1 IMAD.MOV R14, RZ, RZ, R12 ;  /* 0x000000ffff0e1224 */ /* 0x000fe200078e020c */
[----:B-----5:R-:W-:-:S03]  /*08f0*/  ISETP.NE.AND P1, PT, R18, R5, PT ;  /* 0x000000051200720c */ /* 0x020fc60003f25270 */
[C---:B------:R-:W-:Y:S01]  /*0900*/  VIADD R12, R14.reuse, 0x1 ;  /* 0x000000010e0c7836 */ /* 0x040fe20000000000 */
[----:B------:R-:W-:Y:S02]  /*0910*/  @P2 IADD3 R12, PT, PT, R14, RZ, RZ ;  /* 0x000000ff0e0c2210 */ /* 0x000fe40007ffe0ff */
[----:B----4-:R-:W-:-:S03]  /*0920*/  ISETP.NE.AND P2, PT, R20, R5, PT ;  /* 0x000000051400720c */ /* 0x010fc60003f45270 */
[----:B------:R-:W-:-:S04]  /*0930*/  VIADD R14, R12, 0x1 ;  /* 0x000000010c0e7836 */ /* 0x000fc80000000000 */
[----:B------:R-:W-:Y:S01]  /*0940*/  @P1 IMAD.MOV R14, RZ, RZ, R12 ;  /* 0x000000ffff0e1224 */ /* 0x000fe200078e020c */
[----:B------:R-:W-:-:S04]  /*0950*/  ISETP.NE.AND P1, PT, R26, R5, PT ;  /* 0x000000051a00720c */ /* 0x000fc80003f25270 */
[----:B0-----:R-:W-:Y:S01]  /*0960*/  IADD3 R10, PT, PT, R14, 0x1, RZ ;  /* 0x000000010e0a7810 */ /* 0x001fe20007ffe0ff */
[----:B------:R-:W-:Y:S01]  /*0970*/  @P2 IMAD.MOV R10, RZ, RZ, R14 ;  /* 0x000000ffff0a2224 */ /* 0x000fe200078e020e */
[----:B------:R-:W-:-:S03]  /*0980*/  ISETP.NE.AND P2, PT, R28, R5, PT ;  /* 0x000000051c00720c */ /* 0x000fc60003f45270 */
[----:B------:R-:W-:-:S04]  /*0990*/  VIADD R11, R10, 0x1 ;  /* 0x000000010a0b7836 */ /* 0x000fc80000000000 */
[----:B------:R-:W-:Y:S02]  /*09a0*/  @P1 IADD3 R11, PT, PT, R10, RZ, RZ ;  /* 0x000000ff0a0b1210 */ /* 0x000fe40007ffe0ff */
[----:B------:R-:W-:-:S03]  /*09b0*/  ISETP.NE.AND P1, PT, R15, R5, PT ;  /* 0x000000050f00720c */ /* 0x000fc60003f25270 */
[----:B------:R-:W-:Y:S02]  /*09c0*/  VIADD R10, R11, 0x1 ;  /* 0x000000010b0a7836 */ /* 0x000fe40000000000 */
[----:B------:R-:W-:Y:S01]  /*09d0*/  @P2 IMAD.MOV R10, RZ, RZ, R11 ;  /* 0x000000ffff0a2224 */ /* 0x000fe200078e020b */
[----:B------:R-:W-:-:S04]  /*09e0*/  ISETP.NE.AND P2, PT, R17, R5, PT ;  /* 0x000000051100720c */ /* 0x000fc80003f45270 */
[----:B------:R-:W-:-:S03]  /*09f0*/  IADD3 R11, PT, PT, R10, 0x1, RZ ;  /* 0x000000010a0b7810 */ /* 0x000fc60007ffe0ff */
[----:B------:R-:W-:-:S04]  /*0a00*/  @P1 IMAD.MOV R11, RZ, RZ, R10 ;  /* 0x000000ffff0b1224 */ /* 0x000fc800078e020a */
[----:B------:R-:W-:Y:S02]  /*0a10*/  VIADD R12, R11, 0x1 ;  /* 0x000000010b0c7836 */ /* 0x000fe40000000000 */
[----:B------:R-:W-:-:S07]  /*0a20*/  @P2 IMAD.MOV R12, RZ, RZ, R11 ;  /* 0x000000ffff0c2224 */ /* 0x000fce00078e020b */
.L_x_18:
        /* <DEDUP_REMOVED lines=10> */
[----:B------:R-:W4:Y:S01]  /*0ad0*/  LDG.E R20, desc[UR10][R10.64+0xc] ;  /* 0x00000c0a0a147981 */ /* 0x000f22000c1e1900 */
[----:B------:R-:W-:Y:S01]  /*0ae0*/  VIADD R13, R13, 0x4 ;  /* 0x000000040d0d7836 */ /* 0x000fe20000000000 */
[----:B--2---:R-:W-:-:S02]  /*0af0*/  ISETP.NE.AND P1, PT, R14, R5, PT ;  /* 0x000000050e00720c */ /* 0x004fc40003f25270 */
        /* <DEDUP_REMOVED lines=8> */
[----:B------:R-:W-:-:S05]  /*0b80*/  @P1 IMAD.MOV R14, RZ, RZ, R12 ;  /* 0x000000ffff0e1224 */ /* 0x000fca00078e020c */
[----:B------:R-:W-:Y:S01]  /*0b90*/  IADD3 R12, PT, PT, R14, 0x1, RZ ;  /* 0x000000010e0c7810 */ /* 0x000fe20007ffe0ff */
[----:B------:R-:W-:-:S07]  /*0ba0*/  @P2 IMAD.MOV R12, RZ, RZ, R14 ;  /* 0x000000ffff0c2224 */ /* 0x000fce00078e020e */
.L_x_19:
[----:B------:R-:W-:Y:S05]  /*0bb0*/  @!P0 BRA `(.L_x_15) ;  /* 0x0000000000508947 */ /* 0x000fea0003800000 */
[----:B------:R-:W0:Y:S02]  /*0bc0*/  LDC.64 R10, c[0x0][0x390] ;  /* 0x0000e400ff0a7b82 */ /* 0x000e240000000a00 */
[----:B0-----:R-:W-:-:S05]  /*0bd0*/  IMAD.WIDE R10, R13, 0x4, R10 ;  /* 0x000000040d0a7825 */ /* 0x001fca00078e020a */
[----:B------:R-:W2:Y:S01]  /*0be0*/  LDG.E R14, desc[UR10][R10.64] ;  /* 0x0000000a0a0e7981 */ /* 0x000ea2000c1e1900 */
[----:B------:R-:W-:Y:S02]  /*0bf0*/  ISETP.NE.AND P1, PT, R9, 0x1, PT ;  /* 0x000000010900780c */ /* 0x000fe40003f25270 */
[----:B------:R-:W-:Y:S02]  /*0c00*/  IADD3 R13, PT, PT, R12, 0x1, RZ ;  /* 0x000000010c0d7810 */ /* 0x000fe40007ffe0ff */
[----:B--2---:R-:W-:-:S13]  /*0c10*/  ISETP.NE.AND P0, PT, R14, R5, PT ;  /* 0x000000050e00720c */ /* 0x004fda0003f05270 */
[----:B------:R-:W-:-:S04]  /*0c20*/  @P0 IMAD.MOV R13, RZ, RZ, R12 ;  /* 0x000000ffff0d0224 */ /* 0x000fc800078e020c */
[----:B------:R-:W-:Y:S01]  /*0c30*/  IMAD.MOV.U32 R12, RZ, RZ, R13 ;  /* 0x000000ffff0c7224 */ /* 0x000fe200078e000d */
[----:B------:R-:W-:Y:S06]  /*0c40*/  @!P1 BRA `(.L_x_15) ;  /* 0x00000000002c9947 */ /* 0x000fec0003800000 */
[----:B------:R-:W-:Y:S01]  /*0c50*/  ISETP.NE.AND P1, PT, R9, 0x2, PT ;  /* 0x000000020900780c */ /* 0x000fe20003f25270 */
[----:B------:R-:W2:-:S12]  /*0c60*/  LDG.E R14, desc[UR10][R10.64+0x4] ;  /* 0x0000040a0a0e7981 */ /* 0x000e98000c1e1900 */
[----:B------:R-:W3:Y:S01]  /*0c70*/  @P1 LDG.E R16, desc[UR10][R10.64+0x8] ;  /* 0x0000080a0a101981 */ /* 0x000ee2000c1e1900 */
[----:B------:R-:W-:Y:S02]  /*0c80*/  IADD3 R13, PT, PT, R12, 0x1, RZ ;  /* 0x000000010c0d7810 */ /* 0x000fe40007ffe0ff */
[-C--:B--2---:R-:W-:Y:S02]  /*0c90*/  ISETP.NE.AND P0, PT, R14, R5.reuse, PT ;  /* 0x000000050e00720c */ /* 0x084fe40003f05270 */
[----:B---3--:R-:W-:-:S11]  /*0ca0*/  ISETP.NE.AND P2, PT, R16, R5, P1 ;  /* 0x000000051000720c */ /* 0x008fd60000f45270 */
[----:B------:R-:W-:-:S04]  /*0cb0*/  @P0 IMAD.MOV R13, RZ, RZ, R12 ;  /* 0x000000ffff0d0224 */ /* 0x000fc800078e020c */
[----:B------:R-:W-:-:S05]  /*0cc0*/  IMAD.MOV.U32 R12, RZ, RZ, R13 ;  /* 0x000000ffff0c7224 */ /* 0x000fca00078e000d */
[----:B------:R-:W-:Y:S01]  /*0cd0*/  @P1 IADD3 R13, PT, PT, R12, 0x1, RZ ;  /* 0x000000010c0d1810 */ /* 0x000fe20007ffe0ff */
[----:B------:R-:W-:-:S04]  /*0ce0*/  @P2 IMAD.MOV R13, RZ, RZ, R12 ;  /* 0x000000ffff0d2224 */ /* 0x000fc800078e020c */
[----:B------:R-:W-:-:S07]  /*0cf0*/  @P1 IMAD.MOV.U32 R12, RZ, RZ, R13 ;  /* 0x000000ffff0c1224 */ /* 0x000fce00078e000d */
.L_x_15:
[----:B------:R-:W0:Y:S02]  /*0d00*/  LDC.64 R10, c[0x0][0x398] ;  /* 0x0000e600ff0a7b82 */ /* 0x000e240000000a00 */
[----:B0-----:R-:W-:-:S05]  /*0d10*/  IMAD.WIDE.U32 R10, R24, 0x4, R10 ;  /* 0x00000004180a7825 */ /* 0x001fca00078e000a */
[----:B------:R0:W-:Y:S02]  /*0d20*/  STG.E desc[UR10][R10.64], R12 ;  /* 0x0000000c0a007986 */ /* 0x0001e4000c10190a */
.L_x_14:
[----:B----4-:R-:W-:Y:S05]  /*0d30*/  BSYNC.RECONVERGENT B1 ;  /* 0x0000000000017941 */ /* 0x010fea0003800200 */
.L_x_13:
[----:B------:R-:W-:Y:S02]  /*0d40*/  ISETP.GT.AND P0, PT, R4, R3, PT ;  /* 0x000000030400720c */ /* 0x000fe40003f04270 */
[----:B0-----:R-:W-:Y:S02]  /*0d50*/  CS2R R10, SRZ ;  /* 0x00000000000a7805 */ /* 0x001fe4000001ff00 */
[----:B------:R-:W-:-:S09]  /*0d60*/  CS2R R12, SRZ ;  /* 0x00000000000c7805 */ /* 0x000fd2000001ff00 */
[----:B------:R-:W-:Y:S05]  /*0d70*/  @!P0 BRA `(.L_x_20) ;  /* 0x0000000800e08947 */ /* 0x000fea0003800000 */
[----:B------:R-:W-:Y:S02]  /*0d80*/  ISETP.GE.U32.AND P1, PT, R6, 0x7, PT ;  /* 0x000000070600780c */ /* 0x000fe40003f26070 */
[----:B------:R-:W-:Y:S02]  /*0d90*/  CS2R R12, SRZ ;  /* 0x00000000000c7805 */ /* 0x000fe4000001ff00 */
[----:B------:R-:W-:Y:S02]  /*0da0*/  ISETP.NE.AND P0, PT, R8, RZ, PT ;  /* 0x000000ff0800720c */ /* 0x000fe40003f05270 */
[----:B------:R-:W-:Y:S02]  /*0db0*/  CS2R R10, SRZ ;  /* 0x00000000000a7805 */ /* 0x000fe4000001ff00 */
[----:B------:R-:W-:-:S05]  /*0dc0*/  MOV R26, R3 ;  /* 0x00000003001a7202 */ /* 0x000fca0000000f00 */
[----:B------:R-:W-:Y:S05]  /*0dd0*/  @!P1 BRA `(.L_x_21) ;  /* 0x0000000400609947 */ /* 0x000fea0003800000 */
[----:B------:R-:W-:Y:S01]  /*0de0*/  IMAD.MOV.U32 R26, RZ, RZ, R3 ;  /* 0x000000ffff1a7224 */ /* 0x000fe200078e0003 */
[----:B------:R-:W-:Y:S01]  /*0df0*/  CS2R R12, SRZ ;  /* 0x00000000000c7805 */ /* 0x000fe2000001ff00 */
[----:B------:R-:W-:-:S06]  /*0e00*/  UMOV UR4, URZ ;  /* 0x000000ff00047c82 */ /* 0x000fcc0008000000 */
.L_x_22:
[----:B------:R-:W0:Y:S02]  /*0e10*/  LDC.64 R16, c[0x0][0x390] ;  /* 0x0000e400ff107b82 */ /* 0x000e240000000a00 */
[----:B0-----:R-:W-:-:S05]  /*0e20*/  IMAD.WIDE R16, R26, 0x4, R16 ;  /* 0x000000041a107825 */ /* 0x001fca00078e0210 */
[----:B------:R-:W2:Y:S04]  /*0e30*/  LDG.E R14, desc[UR10][R16.64] ;  /* 0x0000000a100e7981 */ /* 0x000ea8000c1e1900 */
[----:B------:R-:W3:Y:S04]  /*0e40*/  LDG.E R18, desc[UR10][R16.64+0x4] ;  /* 0x0000040a10127981 */ /* 0x000ee8000c1e1900 */
[----:B------:R-:W4:Y:S04]  /*0e50*/  LDG.E R20, desc[UR10][R16.64+0x8] ;  /* 0x0000080a10147981 */ /* 0x000f28000c1e1900 */
[----:B------:R-:W5:Y:S01]  /*0e60*/  LDG.E R28, desc[UR10][R16.64+0xc] ;  /* 0x00000c0a101c7981 */ /* 0x000f62000c1e1900 */
[----:B--2---:R-:W-:-:S02]  /*0e70*/  ISETP.NE.AND P1, PT, R14, R5, PT ;  /* 0x000000050e00720c */ /* 0x004fc40003f25270 */
[----:B---3--:R-:W-:-:S11]  /*0e80*/  ISETP.NE.AND P2, PT, R18, R5, PT ;  /* 0x000000051200720c */ /* 0x008fd60003f45270 */
[----:B------:R-:W0:Y:S08]  /*0e90*/  @!P1 LDC R25, c[0x0][0x3b4] ;  /* 0x0000ed00ff199b82 */ /* 0x000e300000000800 */
[----:B------:R-:W1:Y:S08]  /*0ea0*/  @!P1 LDC.64 R18, c[0x0][0x388] ;  /* 0x0000e200ff129b82 */ /* 0x000e700000000a00 */
[----:B------:R-:W2:Y:S08]  /*0eb0*/  @!P2 LDC R21, c[0x0][0x3b4] ;  /* 0x0000ed00ff15ab82 */ /* 0x000eb00000000800 */
[----:B------:R-:W3:Y:S01]  /*0ec0*/  @!P2 LDC.64 R14, c[0x0][0x388] ;  /* 0x0000e200ff0eab82 */ /* 0x000ee20000000a00 */
[----:B0-----:R-:W-:-:S04]  /*0ed0*/  @!P1 IMAD R25, R26, R25, R23 ;  /* 0x000000191a199224 */ /* 0x001fc800078e0217 */
[----:B-1----:R-:W-:-:S06]  /*0ee0*/  @!P1 IMAD.WIDE R18, R25, 0x8, R18 ;  /* 0x0000000819129825 */ /* 0x002fcc00078e0212 */
[----:B------:R-:W5:Y:S01]  /*0ef0*/  @!P1 LDG.E.64 R18, desc[UR10][R18.64] ;  /* 0x0000000a12129981 */ /* 0x000f62000c1e1b00 */
[----:B--2---:R-:W-:-:S04]  /*0f00*/  @!P2 IMAD R21, R26, R21, R21 ;  /* 0x000000151a15a224 */ /* 0x004fc800078e0215 */
[----:B------:R-:W-:-:S04]  /*0f10*/  @!P2 IMAD.IADD R21, R21, 0x1, R23 ;  /* 0x000000011515a824 */ /* 0x000fc800078e0217 */
[----:B---3--:R-:W-:-:S06]  /*0f20*/  @!P2 IMAD.WIDE R14, R21, 0x8, R14 ;  /* 0x00000008150ea825 */ /* 0x008fcc00078e020e */
[----:B------:R-:W2:Y:S01]  /*0f30*/  @!P2 LDG.E.64 R14, desc[UR10][R14.64] ;  /* 0x0000000a0e0ea981 */ /* 0x000ea2000c1e1b00 */
[-C--:B----4-:R-:W-:Y:S02]  /*0f40*/  ISETP.NE.AND P3, PT, R20, R5.reuse, PT ;  /* 0x000000051400720c */ /* 0x090fe40003f65270 */
[----:B-----5:R-:W-:Y:S02]  /*0f50*/  ISETP.NE.AND P4, PT, R28, R5, PT ;  /* 0x000000051c00720c */ /* 0x020fe40003f85270 */
[----:B------:R-:W3:Y:S09]  /*0f60*/  LDG.E R28, desc[UR10][R16.64+0x10] ;  /* 0x0000100a101c7981 */ /* 0x000ef2000c1e1900 */
[----:B------:R-:W0:Y:S08]  /*0f70*/  @!P3 LDC R27, c[0x0][0x3b4] ;  /* 0x0000ed00ff1bbb82 */ /* 0x000e300000000800 */
[----:B------:R-:W1:Y:S08]  /*0f80*/  @!P3 LDC.64 R20, c[0x0][0x388] ;  /* 0x0000e200ff14bb82 */ /* 0x000e700000000a00 */
[----:B------:R-:W4:Y:S01]  /*0f90*/  @!P4 LDC R25, c[0x0][0x3b4] ;  /* 0x0000ed00ff19cb82 */ /* 0x000f220000000800 */
[----:B------:R-:W-:-:S02]  /*0fa0*/  @!P1 DADD R10, R10, R18 ;  /* 0x000000000a0a9229 */ /* 0x000fc40000000012 */
[----:B------:R-:W-:Y:S01]  /*0fb0*/  @!P1 DFMA R12, R18, R18, R12 ;  /* 0x00000012120c922b */ /* 0x000fe2000000000c */
[----:B------:R-:W-:-:S05]  /*0fc0*/  @!P3 IADD3 R18, PT, PT, R26, 0x2, RZ ;  /* 0x000000021a12b810 */ /* 0x000fca0007ffe0ff */
[----:B--2---:R-:W-:Y:S02]  /*0fd0*/  @!P2 DADD R10, R10, R14 ;  /* 0x000000000a0aa229 */ /* 0x004fe4000000000e */
[----:B------:R-:W-:Y:S01]  /*0fe0*/  @!P2 DFMA R12, R14, R14, R12 ;  /* 0x0000000e0e0ca22b */ /* 0x000fe2000000000c */
[----:B------:R-:W2:Y:S01]  /*0ff0*/  @!P4 LDC.64 R14, c[0x0][0x388] ;  /* 0x0000e200ff0ecb82 */ /* 0x000ea20000000a00 */
[----:B0-----:R-:W-:Y:S02]  /*1000*/  @!P3 IMAD R19, R18, R27, R23 ;  /* 0x0000001b1213b224 */ /* 0x001fe400078e0217 */
[----:B------:R0:W5:Y:S02]  /*1010*/  LDG.E R27, desc[UR10][R16.64+0x1c] ;  /* 0x00001c0a101b7981 */ /* 0x000164000c1e1900 */
[----:B-1----:R-:W-:-:S04]  /*1020*/  @!P3 IMAD.WIDE R18, R19, 0x8, R20 ;  /* 0x000000081312b825 */ /* 0x002fc800078e0214 */
[----:B------:R-:W-:Y:S02]  /*1030*/  @!P4 VIADD R20, R26, 0x3 ;  /* 0x000000031a14c836 */ /* 0x000fe40000000000 */
[----:B------:R-:W5:Y:S02]  /*1040*/  @!P3 LDG.E.64 R18, desc[UR10][R18.64] ;  /* 0x0000000a1212b981 */ /* 0x000f64000c1e1b00 */
[----:B----4-:R-:W-:Y:S02]  /*1050*/  @!P4 IMAD R25, R20, R25, R23 ;  /* 0x000000191419c224 */ /* 0x010fe400078e0217 */
[----:B------:R-:W4:Y:S02]  /*1060*/  LDG.E R20, desc[UR10][R16.64+0x14] ;  /* 0x0000140a10147981 */ /* 0x000f24000c1e1900 */
[----:B--2---:R-:W-:Y:S02]  /*1070*/  @!P4 IMAD.WIDE R14, R25, 0x8, R14 ;  /* 0x00000008190ec825 */ /* 0x004fe400078e020e */
[----:B------:R-:W2:Y:S04]  /*1080*/  LDG.E R25, desc[UR10][R16.64+0x18] ;  /* 0x0000180a10197981 */ /* 0x000ea8000c1e1900 */
[----:B------:R-:W2:Y:S01]  /*1090*/  @!P4 LDG.E.64 R14, desc[UR10][R14.64] ;  /* 0x0000000a0e0ec981 */ /* 0x000ea2000c1e1b00 */
[----:B---3--:R-:W-:-:S13]  /*10a0*/  ISETP.NE.AND P2, PT, R28, R5, PT ;  /* 0x000000051c00720c */ /* 0x008fda0003f45270 */
[----:B------:R-:W1:Y:S01]  /*10b0*/  @!P2 LDC R29, c[0x0][0x3b4] ;  /* 0x0000ed00ff1dab82 */ /* 0x000e620000000800 */
[----:B-----5:R-:W-:Y:S02]  /*10c0*/  @!P3 DADD R10, R10, R18 ;  /* 0x000000000a0ab229 */ /* 0x020fe40000000012 */
[----:B------:R-:W-:Y:S01]  /*10d0*/  @!P3 DFMA R12, R18, R18, R12 ;  /* 0x00000012120cb22b */ /* 0x000fe2000000000c */
[----:B----4-:R-:W-:-:S04]  /*10e0*/  ISETP.NE.AND P1, PT, R20, R5, PT ;  /* 0x000000051400720c */ /* 0x010fc80003f25270 */
[----:B------:R-:W3:Y:S09]  /*10f0*/  @!P2 LDC.64 R20, c[0x0][0x388] ;  /* 0x0000e200ff14ab82 */ /* 0x000ef20000000a00 */
[----:B------:R-:W4:Y:S01]  /*1100*/  @!P1 LDC R28, c[0x0][0x3b4] ;  /* 0x0000ed00ff1c9b82 */ /* 0x000f220000000800 */
[----:B--2---:R-:W-:-:S02]  /*1110*/  @!P4 DADD R10, R10, R14 ;  /* 0x000000000a0ac229 */ /* 0x004fc4000000000e */
[----:B------:R-:W-:Y:S01]  /*1120*/  @!P4 DFMA R12, R14, R14, R12 ;  /* 0x0000000e0e0cc22b */ /* 0x000fe2000000000c */
[----:B------:R-:W-:Y:S01]  /*1130*/  ISETP.NE.AND P4, PT, R25, R5, PT ;  /* 0x000000051900720c */ /* 0x000fe20003f85270 */
[----:B------:R-:W-:-:S03]  /*1140*/  @!P2 VIADD R14, R26, 0x4 ;  /* 0x000000041a0ea836 */ /* 0x000fc60000000000 */
[----:B------:R-:W2:Y:S01]  /*1150*/  @!P1 LDC.64 R18, c[0x0][0x388] ;  /* 0x0000e200ff129b82 */ /* 0x000ea20000000a00 */
[----:B-1----:R-:W-:-:S08]  /*1160*/  @!P2 IMAD R15, R14, R29, R23 ;  /* 0x0000001d0e0fa224 */ /* 0x002fd000078e0217 */
[----:B------:R-:W1:Y:S01]  /*1170*/  @!P4 LDC R14, c[0x0][0x3b4] ;  /* 0x0000ed00ff0ecb82 */ /* 0x000e620000000800 */
[----:B---3--:R-:W-:Y:S01]  /*1180*/  @!P2 IMAD.WIDE R20, R15, 0x8, R20 ;  /* 0x000000080f14a825 */ /* 0x008fe200078e0214 */
[----:B------:R-:W-:-:S06]  /*1190*/  @!P1 IADD3 R15, PT, PT, R26, 0x5, RZ ;  /* 0x000000051a0f9810 */ /* 0x000fcc0007ffe0ff */
[----:B0-----:R-:W0:Y:S01]  /*11a0*/  @!P4 LDC.64 R16, c[0x0][0x388] ;  /* 0x0000e200ff10cb82 */ /* 0x001e220000000a00 */
[----:B------:R-:W-:Y:S01]  /*11b0*/  ISETP.NE.AND P3, PT, R27, R5, PT ;  /* 0x000000051b00720c */ /* 0x000fe20003f65270 */
[----:B----4-:R-:W-:Y:S01]  /*11c0*/  @!P1 IMAD R15, R15, R28, R23 ;  /* 0x0000001c0f0f9224 */ /* 0x010fe200078e0217 */
[----:B------:R-:W3:Y:S03]  /*11d0*/  @!P2 LDG.E.64 R20, desc[UR10][R20.64] ;  /* 0x0000000a1414a981 */ /* 0x000ee6000c1e1b00 */
[----:B--2---:R-:W-:-:S04]  /*11e0*/  @!P1 IMAD.WIDE R18, R15, 0x8, R18 ;  /* 0x000000080f129825 */ /* 0x004fc800078e0212 */
[----:B------:R-:W-:Y:S02]  /*11f0*/  @!P4 VIADD R15, R26, 0x6 ;  /* 0x000000061a0fc836 */ /* 0x000fe40000000000 */
[----:B------:R-:W2:Y:S02]  /*1200*/  @!P1 LDG.E.64 R18, desc[UR10][R18.64] ;  /* 0x0000000a12129981 */ /* 0x000ea4000c1e1b00 */
[----:B------:R-:W4:Y:S01]  /*1210*/  @!P3 LDC R28, c[0x0][0x3b4] ;  /* 0x0000ed00ff1cbb82 */ /* 0x000f220000000800 */
[----:B-1----:R-:W-:-:S04]  /*1220*/  @!P4 IMAD R15, R15, R14, R23 ;  /* 0x0000000e0f0fc224 */ /* 0x002fc800078e0217 */
[----:B0-----:R-:W-:-:S03]  /*1230*/  @!P4 IMAD.WIDE R16, R15, 0x8, R16 ;  /* 0x000000080f10c825 */ /* 0x001fc600078e0210 */
[----:B------:R-:W0:Y:S01]  /*1240*/  @!P3 LDC.64 R14, c[0x0][0x388] ;  /* 0x0000e200ff0ebb82 */ /* 0x000e220000000a00 */
[----:B------:R-:W-:Y:S02]  /*1250*/  @!P3 VIADD R25, R26, 0x7 ;  /* 0x000000071a19b836 */ /* 0x000fe40000000000 */
[----:B------:R-:W5:Y:S02]  /*1260*/  @!P4 LDG.E.64 R16, desc[UR10][R16.64] ;  /* 0x0000000a1010c981 */ /* 0x000f64000c1e1b00 */
[----:B----4-:R-:W-:-:S04]  /*1270*/  @!P3 IMAD R25, R25, R28, R23 ;  /* 0x0000001c1919b224 */ /* 0x010fc800078e0217 */
[----:B0-----:R-:W-:-:S06]  /*1280*/  @!P3 IMAD.WIDE R14, R25, 0x8, R14 ;  /* 0x00000008190eb825 */ /* 0x001fcc00078e020e */
[----:B------:R-:W4:Y:S01]  /*1290*/  @!P3 LDG.E.64 R14, desc[UR10][R14.64] ;  /* 0x0000000a0e0eb981 */ /* 0x000f22000c1e1b00 */
[----:B------:R-:W-:Y:S01]  /*12a0*/  UIADD3 UR4, UPT, UPT, UR4, 0x8, URZ ;  /* 0x0000000804047890 */ /* 0x000fe2000fffe0ff */
[----:B------:R-:W-:Y:S01]  /*12b0*/  IADD3 R26, PT, PT, R26, 0x8, RZ ;  /* 0x000000081a1a7810 */ /* 0x000fe20007ffe0ff */
[----:B---3--:R-:W-:Y:S02]  /*12c0*/  @!P2 DADD R10, R10, R20 ;  /* 0x000000000a0aa229 */ /* 0x008fe40000000014 */
[----:B------:R-:W-:-:S06]  /*12d0*/  @!P2 DFMA R12, R20, R20, R12 ;  /* 0x00000014140ca22b */ /* 0x000fcc000000000c */
[----:B--2---:R-:W-:Y:S02]  /*12e0*/  @!P1 DADD R10, R10, R18 ;  /* 0x000000000a0a9229 */ /* 0x004fe40000000012 */
[----:B------:R-:W-:Y:S01]  /*12f0*/  @!P1 DFMA R12, R18, R18, R12 ;  /* 0x00000012120c922b */ /* 0x000fe2000000000c */
[----:B------:R-:W-:-:S05]  /*1300*/  ISETP.NE.AND P1, PT, R22, UR4, PT ;  /* 0x0000000416007c0c */ /* 0x000fca000bf25270 */
[----:B-----5:R-:W-:Y:S02]  /*1310*/  @!P4 DADD R10, R10, R16 ;  /* 0x000000000a0ac229 */ /* 0x020fe40000000010 */
[----:B------:R-:W-:-:S06]  /*1320*/  @!P4 DFMA R12, R16, R16, R12 ;  /* 0x00000010100cc22b */ /* 0x000fcc000000000c */
[----:B----4-:R-:W-:Y:S02]  /*1330*/  @!P3 DADD R10, R10, R14 ;  /* 0x000000000a0ab229 */ /* 0x010fe4000000000e */
[----:B------:R-:W-:Y:S01]  /*1340*/  @!P3 DFMA R12, R14, R14, R12 ;  /* 0x0000000e0e0cb22b */ /* 0x000fe2000000000c */
[----:B------:R-:W-:Y:S10]  /*1350*/  @P1 BRA `(.L_x_22) ;  /* 0xfffffff800ac1947 */ /* 0x000ff4000383ffff */
.L_x_21:
[----:B------:R-:W-:Y:S04]  /*1360*/  BSSY.RECONVERGENT B1, `(.L_x_20) ;  /* 0x0000059000017945 */ /* 0x000fe80003800200 */
        /* <DEDUP_REMOVED lines=9> */
[----:B------:R-:W4:Y:S04]  /*1400*/  LDG.E R20, desc[UR10][R18.64+0x8] ;  /* 0x0000080a12147981 */ /* 0x000f28000c1e1900 */
[----:B------:R-:W5:Y:S01]  /*1410*/  LDG.E R28, desc[UR10][R18.64+0xc] ;  /* 0x00000c0a121c7981 */ /* 0x000f62000c1e1900 */
[----:B--2---:R-:W-:-:S02]  /*1420*/  ISETP.NE.AND P1, PT, R14, R5, PT ;  /* 0x000000050e00720c */ /* 0x004fc40003f25270 */
[-C--:B---3--:R-:W-:Y:S02]  /*1430*/  ISETP.NE.AND P2, PT, R16, R5.reuse, PT ;  /* 0x000000051000720c */ /* 0x088fe40003f45270 */
[-C--:B----4-:R-:W-:Y:S02]  /*1440*/  ISETP.NE.AND P3, PT, R20, R5.reuse, PT ;  /* 0x000000051400720c */ /* 0x090fe40003f65270 */
[----:B-----5:R-:W-:-:S07]  /*1450*/  ISETP.NE.AND P4, PT, R28, R5, PT ;  /* 0x000000051c00720c */ /* 0x020fce0003f85270 */
[----:B------:R-:W0:Y:S08]  /*1460*/  @!P1 LDC R21, c[0x0][0x3b4] ;  /* 0x0000ed00ff159b82 */ /* 0x000e300000000800 */
[----:B------:R-:W1:Y:S01]  /*1470*/  @!P1 LDC.64 R14, c[0x0][0x388] ;  /* 0x0000e200ff0e9b82 */ /* 0x000e620000000a00 */
[----:B------:R-:W-:-:S07]  /*1480*/  @!P3 IADD3 R19, PT, PT, R26, 0x2, RZ ;  /* 0x000000021a13b810 */ /* 0x000fce0007ffe0ff */
[----:B------:R-:W2:Y:S01]  /*1490*/  @!P2 LDC R25, c[0x0][0x3b4] ;  /* 0x0000ed00ff19ab82 */ /* 0x000ea20000000800 */
[----:B0-----:R-:W-:-:S07]  /*14a0*/  @!P1 IMAD R21, R26, R21, R23 ;  /* 0x000000151a159224 */ /* 0x001fce00078e0217 */
[----:B------:R-:W0:Y:S01]  /*14b0*/  @!P2 LDC.64 R16, c[0x0][0x388] ;  /* 0x0000e200ff10ab82 */ /* 0x000e220000000a00 */
[----:B-1----:R-:W-:-:S07]  /*14c0*/  @!P1 IMAD.WIDE R14, R21, 0x8, R14 ;  /* 0x00000008150e9825 */ /* 0x002fce00078e020e */
[----:B------:R-:W1:Y:S01]  /*14d0*/  @!P3 LDC R28, c[0x0][0x3b4] ;  /* 0x0000ed00ff1cbb82 */ /* 0x000e620000000800 */
[----:B------:R-:W3:Y:S01]  /*14e0*/  @!P1 LDG.E.64 R14, desc[UR10][R14.64] ;  /* 0x0000000a0e0e9981 */ /* 0x000ee2000c1e1b00 */
[----:B--2---:R-:W-:-:S06]  /*14f0*/  @!P2 IMAD R25, R26, R25, R25 ;  /* 0x000000191a19a224 */ /* 0x004fcc00078e0219 */
[----:B------:R-:W2:Y:S01]  /*1500*/  @!P3 LDC.64 R20, c[0x0][0x388] ;  /* 0x0000e200ff14bb82 */ /* 0x000ea20000000a00 */
[----:B------:R-:W-:-:S07]  /*1510*/  @!P2 IMAD.IADD R25, R25, 0x1, R23 ;  /* 0x000000011919a824 */ /* 0x000fce00078e0217 */
[----:B------:R-:W4:Y:S01]  /*1520*/  @!P4 LDC R18, c[0x0][0x3b4] ;  /* 0x0000ed00ff12cb82 */ /* 0x000f220000000800 */
[----:B0-----:R-:W-:-:S04]  /*1530*/  @!P2 IMAD.WIDE R16, R25, 0x8, R16 ;  /* 0x000000081910a825 */ /* 0x001fc800078e0210 */
[----:B------:R-:W-:Y:S02]  /*1540*/  @!P4 VIADD R25, R26, 0x3 ;  /* 0x000000031a19c836 */ /* 0x000fe40000000000 */
[----:B------:R-:W5:Y:S01]  /*1550*/  @!P2 LDG.E.64 R16, desc[UR10][R16.64] ;  /* 0x0000000a1010a981 */ /* 0x000f62000c1e1b00 */
[----:B-1----:R-:W-:-:S04]  /*1560*/  @!P3 IMAD R19, R19, R28, R23 ;  /* 0x0000001c1313b224 */ /* 0x002fc800078e0217 */
[----:B--2---:R-:W-:-:S06]  /*1570*/  @!P3 IMAD.WIDE R20, R19, 0x8, R20 ;  /* 0x000000081314b825 */ /* 0x004fcc00078e0214 */
[----:B------:R-:W2:Y:S01]  /*1580*/  @!P3 LDG.E.64 R20, desc[UR10][R20.64] ;  /* 0x0000000a1414b981 */ /* 0x000ea2000c1e1b00 */
[----:B----4-:R-:W-:Y:S02]  /*1590*/  @!P4 IMAD R25, R25, R18, R23 ;  /* 0x000000121919c224 */ /* 0x010fe400078e0217 */
[----:B------:R-:W0:Y:S02]  /*15a0*/  @!P4 LDC.64 R18, c[0x0][0x388] ;  /* 0x0000e200ff12cb82 */ /* 0x000e240000000a00 */
[----:B0-----:R-:W-:-:S06]  /*15b0*/  @!P4 IMAD.WIDE R18, R25, 0x8, R18 ;  /* 0x000000081912c825 */ /* 0x001fcc00078e0212 */
[----:B------:R-:W4:Y:S01]  /*15c0*/  @!P4 LDG.E.64 R18, desc[UR10][R18.64] ;  /* 0x0000000a1212c981 */ /* 0x000f22000c1e1b00 */
[----:B------:R-:W-:Y:S01]  /*15d0*/  VIADD R26, R26, 0x4 ;  /* 0x000000041a1a7836 */ /* 0x000fe20000000000 */
[----:B---3--:R-:W-:Y:S02]  /*15e0*/  @!P1 DADD R10, R10, R14 ;  /* 0x000000000a0a9229 */ /* 0x008fe4000000000e */
[----:B------:R-:W-:-:S06]  /*15f0*/  @!P1 DFMA R12, R14, R14, R12 ;  /* 0x0000000e0e0c922b */ /* 0x000fcc000000000c */
[----:B-----5:R-:W-:Y:S02]  /*1600*/  @!P2 DADD R10, R10, R16 ;  /* 0x000000000a0aa229 */ /* 0x020fe40000000010 */
[----:B------:R-:W-:-:S06]  /*1610*/  @!P2 DFMA R12, R16, R16, R12 ;  /* 0x00000010100ca22b */ /* 0x000fcc000000000c */
[----:B--2---:R-:W-:Y:S02]  /*1620*/  @!P3 DADD R10, R10, R20 ;  /* 0x000000000a0ab229 */ /* 0x004fe40000000014 */
[----:B------:R-:W-:-:S06]  /*1630*/  @!P3 DFMA R12, R20, R20, R12 ;  /* 0x00000014140cb22b */ /* 0x000fcc000000000c */
[----:B----4-:R-:W-:Y:S02]  /*1640*/  @!P4 DADD R10, R10, R18 ;  /* 0x000000000a0ac229 */ /* 0x010fe40000000012 */
[----:B------:R-:W-:-:S11]  /*1650*/  @!P4 DFMA R12, R18, R18, R12 ;  /* 0x00000012120cc22b */ /* 0x000fd6000000000c */
.L_x_24:
[----:B------:R-:W-:Y:S05]  /*1660*/  @!P0 BRA `(.L_x_23) ;  /* 0x0000000000a08947 */ /* 0x000fea0003800000 */
[----:B------:R-:W-:Y:S02]  /*1670*/  ISETP.NE.AND P0, PT, R9, 0x1, PT ;  /* 0x000000010900780c */ /* 0x000fe40003f05270 */
[----:B------:R-:W-:-:S04]  /*1680*/  IADD3 R14, PT, PT, -R3, R4, RZ ;  /* 0x00000004030e7210 */ /* 0x000fc80007ffe1ff */
[----:B------:R-:W-:-:S04]  /*1690*/  LOP3.LUT R14, R14, 0x1, RZ, 0xc0, !PT ;  /* 0x000000010e0e7812 */ /* 0x000fc800078ec0ff */
[----:B------:R-:W-:-:S03]  /*16a0*/  ISETP.NE.U32.AND P2, PT, R14, 0x1, PT ;  /* 0x000000010e00780c */ /* 0x000fc60003f45070 */
[----:B------:R-:W-:Y:S10]  /*16b0*/  @!P0 BRA `(.L_x_25) ;  /* 0x0000000000588947 */ /* 0x000ff40003800000 */
[----:B------:R-:W0:Y:S02]  /*16c0*/  LDC.64 R18, c[0x0][0x390] ;  /* 0x0000e400ff127b82 */ /* 0x000e240000000a00 */
[----:B0-----:R-:W-:-:S05]  /*16d0*/  IMAD.WIDE R18, R26, 0x4, R18 ;  /* 0x000000041a127825 */ /* 0x001fca00078e0212 */
[----:B------:R-:W2:Y:S04]  /*16e0*/  LDG.E R14, desc[UR10][R18.64] ;  /* 0x0000000a120e7981 */ /* 0x000ea8000c1e1900 */
[----:B------:R-:W3:Y:S01]  /*16f0*/  LDG.E R16, desc[UR10][R18.64+0x4] ;  /* 0x0000040a12107981 */ /* 0x000ee2000c1e1900 */
[-C--:B--2---:R-:W-:Y:S02]  /*1700*/  ISETP.NE.AND P0, PT, R14, R5.reuse, PT ;  /* 0x000000050e00720c */ /* 0x084fe40003f05270 */
[----:B---3--:R-:W-:-:S11]  /*1710*/  ISETP.NE.AND P1, PT, R16, R5, PT ;  /* 0x000000051000720c */ /* 0x008fd60003f25270 */
[----:B------:R-:W0:Y:S08]  /*1720*/  @!P0 LDC R20, c[0x0][0x3b4] ;  /* 0x0000ed00ff148b82 */ /* 0x000e300000000800 */
[----:B------:R-:W1:Y:S08]  /*1730*/  @!P1 LDC R25, c[0x0][0x3b4] ;  /* 0x0000ed00ff199b82 */ /* 0x000e700000000800 */
[----:B------:R-:W2:Y:S08]  /*1740*/  @!P0 LDC.64 R16, c[0x0][0x388] ;  /* 0x0000e200ff108b82 */ /* 0x000eb00000000a00 */
[----:B------:R-:W3:Y:S01]  /*1750*/  @!P1 LDC.64 R14, c[0x0][0x388] ;  /* 0x0000e200ff0e9b82 */ /* 0x000ee20000000a00 */
[----:B0-----:R-:W-:-:S02]  /*1760*/  @!P0 IMAD R21, R26, R20, R23 ;  /* 0x000000141a158224 */ /* 0x001fc400078e0217 */
[----:B-1----:R-:W-:Y:S02]  /*1770*/  @!P1 IMAD R20, R26, R25, R25 ;  /* 0x000000191a149224 */ /* 0x002fe400078e0219 */
[----:B--2---:R-:W-:-:S04]  /*1780*/  @!P0 IMAD.WIDE R16, R21, 0x8, R16 ;  /* 0x0000000815108825 */ /* 0x004fc800078e0210 */
[----:B------:R-:W-:Y:S02]  /*1790*/  @!P1 IMAD.IADD R21, R20, 0x1, R23 ;  /* 0x0000000114159824 */ /* 0x000fe400078e0217 */
[----:B------:R-:W2:Y:S02]  /*17a0*/  @!P0 LDG.E.64 R16, desc[UR10][R16.64] ;  /* 0x0000000a10108981 */ /* 0x000ea4000c1e1b00 */
[----:B---3--:R-:W-:-:S06]  /*17b0*/  @!P1 IMAD.WIDE R14, R21, 0x8, R14 ;  /* 0x00000008150e9825 */ /* 0x008fcc00078e020e */
[----:B------:R-:W3:Y:S01]  /*17c0*/  @!P1 LDG.E.64 R14, desc[UR10][R14.64] ;  /* 0x0000000a0e0e9981 */ /* 0x000ee2000c1e1b00 */
[----:B------:R-:W-:Y:S01]  /*17d0*/  VIADD R26, R26, 0x2 ;  /* 0x000000021a1a7836 */ /* 0x000fe20000000000 */
[----:B--2---:R-:W-:Y:S02]  /*17e0*/  @!P0 DADD R10, R10, R16 ;  /* 0x000000000a0a8229 */ /* 0x004fe40000000010 */
[----:B------:R-:W-:-:S06]  /*17f0*/  @!P0 DFMA R12, R16, R16, R12 ;  /* 0x00000010100c822b */ /* 0x000fcc000000000c */
[----:B---3--:R-:W-:Y:S02]  /*1800*/  @!P1 DADD R10, R10, R14 ;  /* 0x000000000a0a9229 */ /* 0x008fe4000000000e */
[----:B------:R-:W-:-:S11]  /*1810*/  @!P1 DFMA R12, R14, R14, R12 ;  /* 0x0000000e0e0c922b */ /* 0x000fd6000000000c */
.L_x_25:
[----:B------:R-:W-:Y:S05]  /*1820*/  @P2 BRA `(.L_x_23) ;  /* 0x0000000000302947 */ /* 0x000fea0003800000 */
[----:B------:R-:W0:Y:S02]  /*1830*/  LDC.64 R14, c[0x0][0x390] ;  /* 0x0000e400ff0e7b82 */ /* 0x000e240000000a00 */
[----:B0-----:R-:W-:-:S06]  /*1840*/  IMAD.WIDE R14, R26, 0x4, R14 ;  /* 0x000000041a0e7825 */ /* 0x001fcc00078e020e */
[----:B------:R-:W2:Y:S02]  /*1850*/  LDG.E R14, desc[UR10][R14.64] ;  /* 0x0000000a0e0e7981 */ /* 0x000ea4000c1e1900 */
[----:B--2---:R-:W-:-:S13]  /*1860*/  ISETP.NE.AND P0, PT, R14, R5, PT ;  /* 0x000000050e00720c */ /* 0x004fda0003f05270 */
[----:B------:R-:W-:Y:S05]  /*1870*/  @P0 BRA `(.L_x_23) ;  /* 0x00000000001c0947 */ /* 0x000fea0003800000 */
[----:B------:R-:W0:Y:S01]  /*1880*/  LDC.64 R14, c[0x0][0x388] ;  /* 0x0000e200ff0e7b82 */ /* 0x000e220000000a00 */
[----:B------:R-:W1:Y:S02]  /*1890*/  LDCU UR4, c[0x0][0x3b4] ;  /* 0x00007680ff0477ac */ /* 0x000e640008000800 */
[----:B-1----:R-:W-:-:S04]  /*18a0*/  IMAD R17, R26, UR4, R23 ;  /* 0x000000041a117c24 */ /* 0x002fc8000f8e0217 */
[----:B0-----:R-:W-:-:S06]  /*18b0*/  IMAD.WIDE R14, R17, 0x8, R14 ;  /* 0x00000008110e7825 */ /* 0x001fcc00078e020e */
[----:B------:R-:W2:Y:S02]  /*18c0*/  LDG.E.64 R14, desc[UR10][R14.64] ;  /* 0x0000000a0e0e7981 */ /* 0x000ea4000c1e1b00 */
[----:B--2---:R-:W-:Y:S02]  /*18d0*/  DADD R10, R10, R14 ;  /* 0x000000000a0a7229 */ /* 0x004fe4000000000e */
[----:B------:R-:W-:-:S11]  /*18e0*/  DFMA R12, R14, R14, R12 ;  /* 0x0000000e0e0c722b */ /* 0x000fd6000000000c */
.L_x_23:
[----:B------:R-:W-:Y:S05]  /*18f0*/  BSYNC.RECONVERGENT B1 ;  /* 0x0000000000017941 */ /* 0x000fea0003800200 */
.L_x_20:
[----:B------:R-:W0:Y:S01]  /*1900*/  LDC.64 R16, c[0x0][0x3a0] ;  /* 0x0000e800ff107b82 */ /* 0x000e220000000a00 */
[----:B------:R-:W1:Y:S07]  /*1910*/  LDCU UR4, c[0x0][0x3b4] ;  /* 0x00007680ff0477ac */ /* 0x000e6e0008000800 */
[----:B------:R-:W2:Y:S01]  /*1920*/  LDC.64 R14, c[0x0][0x3a8] ;  /* 0x0000ea00ff0e7b82 */ /* 0x000ea20000000a00 */
[----:B-1----:R-:W-:Y:S01]  /*1930*/  IMAD R19, R24, UR4, R23 ;  /* 0x0000000418137c24 */ /* 0x002fe2000f8e0217 */
[----:B------:R-:W-:-:S03]  /*1940*/  IADD3 R23, PT, PT, R23, UR8, RZ ;  /* 0x0000000817177c10 */ /* 0x000fc6000fffe0ff */
[----:B0-----:R-:W-:Y:S01]  /*1950*/  IMAD.WIDE R16, R19, 0x8, R16 ;  /* 0x0000000813107825 */ /* 0x001fe200078e0210 */
[----:B------:R-:W-:-:S04]  /*1960*/  ISETP.GE.AND P0, PT, R23, UR4, PT ;  /* 0x0000000417007c0c */ /* 0x000fc8000bf06270 */
[----:B------:R0:W-:Y:S01]  /*1970*/  STG.E.64 desc[UR10][R16.64], R10 ;  /* 0x0000000a10007986 */ /* 0x0001e2000c101b0a */
[----:B--2---:R-:W-:-:S05]  /*1980*/  IMAD.WIDE R14, R19, 0x8, R14 ;  /* 0x00000008130e7825 */ /* 0x004fca00078e020e */
[----:B------:R0:W-:Y:S03]  /*1990*/  STG.E.64 desc[UR10][R14.64], R12 ;  /* 0x0000000c0e007986 */ /* 0x0001e6000c101b0a */
[----:B------:R-:W-:Y:S05]  /*19a0*/  @!P0 BRA `(.L_x_26) ;  /* 0xffffffe800248947 */ /* 0x000fea000383ffff */
.L_x_12:
[----:B----4-:R-:W-:Y:S05]  /*19b0*/  BSYNC.RECONVERGENT B0 ;  /* 0x0000000000007941 */ /* 0x010fea0003800200 */
.L_x_11:
[----:B------:R-:W1:Y:S01]  /*19c0*/  LDCU UR4, c[0x0][0x3b0] ;  /* 0x00007600ff0477ac */ /* 0x000e620008000800 */
[----:B------:R-:W-:-:S05]  /*19d0*/  VIADD R5, R5, UR9 ;  /* 0x0000000905057c36 */ /* 0x000fca0008000000 */
[----:B-1----:R-:W-:-:S13]  /*19e0*/  ISETP.GE.AND P0, PT, R5, UR4, PT ;  /* 0x0000000405007c0c */ /* 0x002fda000bf06270 */
[----:B------:R-:W-:Y:S05]  /*19f0*/  @!P0 BRA `(.L_x_27) ;  /* 0xffffffe400f48947 */ /* 0x000fea000383ffff */
[----:B------:R-:W-:Y:S05]  /*1a00*/  EXIT ;  /* 0x000000000000794d */ /* 0x000fea0003800000 */
.L_x_28:
        /* <DEDUP_REMOVED lines=15> */
.L_x_62:


//--------------------- .text.getClusterCentroidsMod --------------------------
	.section	.text.getClusterCentroidsMod,"ax",@progbits
	.align	128
        .global         getClusterCentroidsMod
        .type           getClusterCentroidsMod,@function
        .size           getClusterCentroidsMod,(.L_x_63 - getClusterCentroidsMod)
        .other          getClusterCentroidsMod,@"STO_CUDA_ENTRY STV_DEFAULT"
getClusterCentroidsMod:
.text.getClusterCentroidsMod:
[----:B------:R-:W-:Y:S01]  /*0000*/  LDC R1, c[0x0][0x37c] ;  /* 0x0000df00ff017b82 */ /* 0x000fe20000000800 */
[----:B------:R-:W0:Y:S07]  /*0010*/  S2R R3, SR_TID.X ;  /* 0x0000000000037919 */ /* 0x000e2e0000002100 */
[----:B------:R-:W0:Y:S01]  /*0020*/  S2UR UR4, SR_CTAID.X ;  /* 0x00000000000479c3 */ /* 0x000e220000002500 */
[----:B------:R-:W1:Y:S07]  /*0030*/  LDCU UR5, c[0x0][0x380] ;  /* 0x00007000ff0577ac */ /* 0x000e6e0008000800 */
[----:B------:R-:W0:Y:S02]  /*0040*/  LDC R0, c[0x0][0x360] ;  /* 0x0000d800ff007b82 */ /* 0x000e240000000800 */
[----:B0-----:R-:W-:-:S05]  /*0050*/  IMAD R0, R0, UR4, R3 ;  /* 0x0000000400007c24 */ /* 0x001fca000f8e0203 */
[----:B-1----:R-:W-:-:S13]  /*0060*/  ISETP.GE.AND P0, PT, R0, UR5, PT ;  /* 0x0000000500007c0c */ /* 0x002fda000bf06270 */
[----:B------:R-:W-:Y:S05]  /*0070*/  @P0 EXIT ;  /* 0x000000000000094d */ /* 0x000fea0003800000 */
[----:B------:R-:W0:Y:S01]  /*0080*/  LDCU UR4, c[0x0][0x3b0] ;  /* 0x00007600ff0477ac */ /* 0x000e220008000800 */
[----:B------:R-:W-:Y:S01]  /*0090*/  IMAD.MOV.U32 R23, RZ, RZ, RZ ;  /* 0x000000ffff177224 */ /* 0x000fe200078e00ff */
[----:B------:R-:W1:Y:S01]  /*00a0*/  LDCU.64 UR12, c[0x0][0x358] ;  /* 0x00006b00ff0c77ac */ /* 0x000e620008000a00 */
[----:B0-----:R-:W-:-:S09]  /*00b0*/  UISETP.GE.AND UP0, UPT, UR4, 0x1, UPT ;  /* 0x000000010400788c */ /* 0x001fd2000bf06270 */
[----:B-1----:R-:W-:Y:S05]  /*00c0*/  BRA.U !UP0, `(.L_x_29) ;  /* 0x0000001d08047547 */ /* 0x002fea000b800000 */
[----:B------:R-:W0:Y:S01]  /*00d0*/  LDC.64 R8, c[0x0][0x390] ;  /* 0x0000e400ff087b82 */ /* 0x000e220000000a00 */
[----:B------:R-:W1:Y:S01]  /*00e0*/  LDCU UR11, c[0x0][0x3b4] ;  /* 0x00007680ff0b77ac */ /* 0x000e620008000800 */
[----:B0-----:R-:W-:-:S06]  /*00f0*/  IMAD.WIDE R8, R0, 0x8, R8 ;  /* 0x0000000800087825 */ /* 0x001fcc00078e0208 */
[----:B------:R-:W5:Y:S01]  /*0100*/  LDG.E.64 R8, desc[UR12][R8.64] ;  /* 0x0000000c08087981 */ /* 0x000f62000c1e1b00 */
[----:B-1----:R-:W-:-:S09]  /*0110*/  UISETP.GE.AND UP0, UPT, UR11, 0x1, UPT ;  /* 0x000000010b00788c */ /* 0x002fd2000bf06270 */
[----:B------:R-:W-:Y:S05]  /*0120*/  BRA.U !UP0, `(.L_x_30) ;  /* 0x0000000908687547 */ /* 0x000fea000b800000 */
[----:B------:R-:W0:Y:S01]  /*0130*/  LDCU.64 UR6, c[0x0][0x388] ;  /* 0x00007100ff0677ac */ /* 0x000e220008000a00 */
[----:B------:R-:W-:Y:S02]  /*0140*/  IMAD R2, R0, UR11, RZ ;  /* 0x0000000b00027c24 */ /* 0x000fe4000f8e02ff */
[----:B------:R-:W-:Y:S01]  /*0150*/  IMAD.MOV.U32 R4, RZ, RZ, RZ ;  /* 0x000000ffff047224 */ /* 0x000fe200078e00ff */
[----:B------:R-:W-:Y:S01]  /*0160*/  ULOP3.LUT UR5, UR11, 0x7ffffff8, URZ, 0xc0, !UPT ;  /* 0x7ffffff80b057892 */ /* 0x000fe2000f8ec0ff */
[----:B------:R-:W-:Y:S01]  /*0170*/  IMAD.MOV.U32 R23, RZ, RZ, RZ ;  /* 0x000000ffff177224 */ /* 0x000fe200078e00ff */
[----:B------:R-:W-:Y:S01]  /*0180*/  ULOP3.LUT UR9, UR11, 0x7, URZ, 0xc0, !UPT ;  /* 0x000000070b097892 */ /* 0x000fe2000f8ec0ff */
[----:B------:R-:W-:Y:S01]  /*0190*/  IMAD.MOV.U32 R6, RZ, RZ, -0x1 ;  /* 0xffffffffff067424 */ /* 0x000fe200078e00ff */
[----:B------:R-:W-:Y:S01]  /*01a0*/  ULOP3.LUT UR10, UR11, 0x3, URZ, 0xc0, !UPT ;  /* 0x000000030b0a7892 */ /* 0x000fe2000f8ec0ff */
[----:B------:R-:W-:Y:S01]  /*01b0*/  IMAD.MOV.U32 R7, RZ, RZ, 0x7fefffff ;  /* 0x7fefffffff077424 */ /* 0x000fe200078e00ff */
[----:B------:R-:W-:-:S02]  /*01c0*/  UIADD3 UR8, UPT, UPT, -UR5, URZ, URZ ;  /* 0x000000ff05087290 */ /* 0x000fc4000fffe1ff */
[----:B0-----:R-:W-:-:S04]  /*01d0*/  UIADD3 UR6, UP0, UPT, UR6, 0x20, URZ ;  /* 0x0000002006067890 */ /* 0x001fc8000ff1e0ff */
[----:B------:R-:W-:-:S12]  /*01e0*/  UIADD3.X UR7, UPT, UPT, URZ, UR7, URZ, UP0, !UPT ;  /* 0x00000007ff077290 */ /* 0x000fd800087fe4ff */
.L_x_38:
[----:B------:R-:W0:Y:S02]  /*01f0*/  LDC.64 R10, c[0x0][0x3a8] ;  /* 0x0000ea00ff0a7b82 */ /* 0x000e240000000a00 */
[----:B0-----:R-:W-:-:S06]  /*0200*/  IMAD.WIDE.U32 R10, R4, 0x8, R10 ;  /* 0x00000008040a7825 */ /* 0x001fcc00078e000a */
[----:B------:R-:W2:Y:S01]  /*0210*/  LDG.E.64 R10, desc[UR12][R10.64] ;  /* 0x0000000c0a0a7981 */ /* 0x000ea2000c1e1b00 */
[----:B------:R-:W-:Y:S01]  /*0220*/  BSSY.RECONVERGENT B0, `(.L_x_31) ;  /* 0x0000085000007945 */ /* 0x000fe20003800200 */
[----:B--2--5:R-:W-:-:S08]  /*0230*/  DADD R12, -R8, R10 ;  /* 0x00000000080c7229 */ /* 0x024fd0000000010a */
[----:B------:R-:W-:-:S08]  /*0240*/  DMUL R12, R12, R12 ;  /* 0x0000000c0c0c7228 */ /* 0x000fd00000000000 */
[----:B------:R-:W-:-:S14]  /*0250*/  DSETP.GEU.AND P0, PT, R12, R6, PT ;  /* 0x000000060c00722a */ /* 0x000fdc0003f0e000 */
[----:B------:R-:W-:Y:S05]  /*0260*/  @P0 BRA `(.L_x_32) ;  /* 0x0000000800000947 */ /* 0x000fea0003800000 */
[----:B------:R-:W0:Y:S01]  /*0270*/  LDCU UR14, c[0x0][0x3b4] ;  /* 0x00007680ff0e77ac */ /* 0x000e220008000800 */
[----:B------:R-:W-:Y:S01]  /*0280*/  CS2R R24, SRZ ;  /* 0x0000000000187805 */ /* 0x000fe2000001ff00 */
[----:B------:R-:W-:Y:S01]  /*0290*/  UMOV UR4, URZ ;  /* 0x000000ff00047c82 */ /* 0x000fe20008000000 */
[----:B0-----:R-:W-:Y:S02]  /*02a0*/  UISETP.GE.U32.AND UP0, UPT, UR14, 0x8, UPT ;  /* 0x000000080e00788c */ /* 0x001fe4000bf06070 */
[----:B------:R-:W-:-:S07]  /*02b0*/  IMAD R3, R4, UR14, RZ ;  /* 0x0000000e04037c24 */ /* 0x000fce000f8e02ff */
[----:B------:R-:W-:Y:S05]  /*02c0*/  BRA.U !UP0, `(.L_x_33) ;  /* 0x0000000108c47547 */ /* 0x000fea000b800000 */
[----:B------:R-:W0:Y:S01]  /*02d0*/  LDC.64 R10, c[0x0][0x3a0] ;  /* 0x0000e800ff0a7b82 */ /* 0x000e220000000a00 */
[----:B------:R-:W-:Y:S01]  /*02e0*/  IMAD.MOV.U32 R5, RZ, RZ, R2 ;  /* 0x000000ffff057224 */ /* 0x000fe200078e0002 */
[----:B------:R-:W-:Y:S01]  /*02f0*/  CS2R R24, SRZ ;  /* 0x0000000000187805 */ /* 0x000fe2000001ff00 */
[----:B------:R-:W-:Y:S01]  /*0300*/  UMOV UR4, UR8 ;  /* 0x0000000800047c82 */ /* 0x000fe20008000000 */
[----:B0-----:R-:W-:-:S03]  /*0310*/  IMAD.WIDE.U32 R10, R3, 0x8, R10 ;  /* 0x00000008030a7825 */ /* 0x001fc600078e000a */
[----:B------:R-:W-:-:S05]  /*0320*/  IADD3 R10, P0, PT, R10, 0x20, RZ ;  /* 0x000000200a0a7810 */ /* 0x000fca0007f1e0ff */
[----:B------:R-:W-:-:S08]  /*0330*/  IMAD.X R11, RZ, RZ, R11, P0 ;  /* 0x000000ffff0b7224 */ /* 0x000fd000000e060b */
.L_x_34:
[----:B------:R-:W-:Y:S01]  /*0340*/  IMAD.U32 R28, RZ, RZ, UR6 ;  /* 0x00000006ff1c7e24 */ /* 0x000fe2000f8e00ff */
[----:B------:R-:W2:Y:S01]  /*0350*/  LDG.E.64 R20, desc[UR12][R10.64+-0x20] ;  /* 0xffffe00c0a147981 */ /* 0x000ea2000c1e1b00 */
[----:B------:R-:W-:-:S03]  /*0360*/  IMAD.U32 R29, RZ, RZ, UR7 ;  /* 0x00000007ff1d7e24 */ /* 0x000fc6000f8e00ff */
[----:B------:R-:W3:Y:S01]  /*0370*/  LDG.E.64 R14, desc[UR12][R10.64+-0x18] ;  /* 0xffffe80c0a0e7981 */ /* 0x000ee2000c1e1b00 */
[----:B------:R-:W-:-:S03]  /*0380*/  IMAD.WIDE R28, R5, 0x8, R28 ;  /* 0x00000008051c7825 */ /* 0x000fc600078e021c */
[----:B------:R-:W4:Y:S04]  /*0390*/  LDG.E.64 R18, desc[UR12][R10.64+-0x10] ;  /* 0xfffff00c0a127981 */ /* 0x000f28000c1e1b00 */
[----:B------:R-:W2:Y:S04]  /*03a0*/  LDG.E.64 R16, desc[UR12][R28.64+-0x20] ;  /* 0xffffe00c1c107981 */ /* 0x000ea8000c1e1b00 */
[----:B------:R-:W3:Y:S04]  /*03b0*/  LDG.E.64 R12, desc[UR12][R28.64+-0x18] ;  /* 0xffffe80c1c0c7981 */ /* 0x000ee8000c1e1b00 */
[----:B------:R-:W5:Y:S01]  /*03c0*/  LDG.E.64 R26, desc[UR12][R10.64+0x18] ;  /* 0x0000180c0a1a7981 */ /* 0x000f62000c1e1b00 */
[----:B--2---:R-:W-:-:S03]  /*03d0*/  DADD R20, R16, -R20 ;  /* 0x0000000010147229 */ /* 0x004fc60000000814 */
[----:B------:R-:W4:Y:S01]  /*03e0*/  LDG.E.64 R16, desc[UR12][R28.64+-0x10] ;  /* 0xfffff00c1c107981 */ /* 0x000f22000c1e1b00 */
[----:B---3--:R-:W-:-:S03]  /*03f0*/  DADD R14, R12, -R14 ;  /* 0x000000000c0e7229 */ /* 0x008fc6000000080e */
[----:B------:R-:W2:Y:S01]  /*0400*/  LDG.E.64 R12, desc[UR12][R28.64+-0x8] ;  /* 0xfffff80c1c0c7981 */ /* 0x000ea2000c1e1b00 */
[----:B------:R-:W-:-:S03]  /*0410*/  DFMA R20, R20, R20, R24 ;  /* 0x000000141414722b */ /* 0x000fc60000000018 */
[----:B------:R-:W2:Y:S05]  /*0420*/  LDG.E.64 R24, desc[UR12][R10.64+-0x8] ;  /* 0xfffff80c0a187981 */ /* 0x000eaa000c1e1b00 */
[----:B------:R-:W-:Y:S02]  /*0430*/  DFMA R14, R14, R14, R20 ;  /* 0x0000000e0e0e722b */ /* 0x000fe40000000014 */
[----:B------:R-:W3:Y:S01]  /*0440*/  LDG.E.64 R20, desc[UR12][R10.64] ;  /* 0x0000000c0a147981 */ /* 0x000ee2000c1e1b00 */
[----:B----4-:R-:W-:-:S03]  /*0450*/  DADD R18, R16, -R18 ;  /* 0x0000000010127229 */ /* 0x010fc60000000812 */
[----:B------:R-:W3:Y:S05]  /*0460*/  LDG.E.64 R16, desc[UR12][R28.64] ;  /* 0x0000000c1c107981 */ /* 0x000eea000c1e1b00 */
[----:B------:R-:W-:Y:S02]  /*0470*/  DFMA R18, R18, R18, R14 ;  /* 0x000000121212722b */ /* 0x000fe4000000000e */
[----:B--2---:R-:W-:Y:S01]  /*0480*/  DADD R24, R12, -R24 ;  /* 0x000000000c187229 */ /* 0x004fe20000000818 */
[----:B------:R-:W2:Y:S04]  /*0490*/  LDG.E.64 R14, desc[UR12][R28.64+0x8] ;  /* 0x0000080c1c0e7981 */ /* 0x000ea8000c1e1b00 */
[----:B------:R-:W2:Y:S03]  /*04a0*/  LDG.E.64 R12, desc[UR12][R10.64+0x8] ;  /* 0x0000080c0a0c7981 */ /* 0x000ea6000c1e1b00 */
[----:B------:R-:W-:Y:S01]  /*04b0*/  DFMA R24, R24, R24, R18 ;  /* 0x000000181818722b */ /* 0x000fe20000000012 */
[----:B------:R-:W4:Y:S01]  /*04c0*/  LDG.E.64 R18, desc[UR12][R28.64+0x10] ;  /* 0x0000100c1c127981 */ /* 0x000f22000c1e1b00 */
[----:B---3--:R-:W-:-:S03]  /*04d0*/  DADD R20, R16, -R20 ;  /* 0x0000000010147229 */ /* 0x008fc60000000814 */
[----:B------:R0:W4:Y:S05]  /*04e0*/  LDG.E.64 R16, desc[UR12][R10.64+0x10] ;  /* 0x0000100c0a107981 */ /* 0x00012a000c1e1b00 */
[----:B------:R-:W-:Y:S01]  /*04f0*/  DFMA R20, R20, R20, R24 ;  /* 0x000000141414722b */ /* 0x000fe20000000018 */
[----:B------:R-:W5:Y:S01]  /*0500*/  LDG.E.64 R24, desc[UR12][R28.64+0x18] ;  /* 0x0000180c1c187981 */ /* 0x000f62000c1e1b00 */
[----:B--2---:R-:W-:Y:S01]  /*0510*/  DADD R12, R14, -R12 ;  /* 0x000000000e0c7229 */ /* 0x004fe2000000080c */
[----:B------:R-:W-:-:S07]  /*0520*/  UIADD3 UR4, UPT, UPT, UR4, 0x8, URZ ;  /* 0x0000000804047890 */ /* 0x000fce000fffe0ff */
[----:B------:R-:W-:Y:S01]  /*0530*/  DFMA R20, R12, R12, R20 ;  /* 0x0000000c0c14722b */ /* 0x000fe20000000014 */
[----:B------:R-:W-:Y:S01]  /*0540*/  UISETP.NE.AND UP0, UPT, UR4, URZ, UPT ;  /* 0x000000ff0400728c */ /* 0x000fe2000bf05270 */
[----:B0-----:R-:W-:Y:S01]  /*0550*/  IADD3 R10, P0, PT, R10, 0x40, RZ ;  /* 0x000000400a0a7810 */ /* 0x001fe20007f1e0ff */
[----:B------:R-:W-:-:S04]  /*0560*/  VIADD R5, R5, 0x8 ;  /* 0x0000000805057836 */ /* 0x000fc80000000000 */
[----:B------:R-:W-:Y:S01]  /*0570*/  IMAD.X R11, RZ, RZ, R11, P0 ;  /* 0x000000ffff0b7224 */ /* 0x000fe200000e060b */
[----:B----4-:R-:W-:Y:S02]  /*0580*/  DADD R16, R18, -R16 ;  /* 0x0000000012107229 */ /* 0x010fe40000000810 */
[----:B-----5:R-:W-:-:S06]  /*0590*/  DADD R24, R24, -R26 ;  /* 0x0000000018187229 */ /* 0x020fcc000000081a */
[----:B------:R-:W-:-:S08]  /*05a0*/  DFMA R20, R16, R16, R20 ;  /* 0x000000101014722b */ /* 0x000fd00000000014 */
[----:B------:R-:W-:Y:S01]  /*05b0*/  DFMA R24, R24, R24, R20 ;  /* 0x000000181818722b */ /* 0x000fe20000000014 */
[----:B------:R-:W-:Y:S10]  /*05c0*/  BRA.U UP0, `(.L_x_34) ;  /* 0xfffffffd005c7547 */ /* 0x000ff4000b83ffff */
[----:B------:R-:W-:-:S05]  /*05d0*/  UMOV UR4, UR5 ;  /* 0x0000000500047c82 */ /* 0x000fca0008000000 */
.L_x_33:
[----:B------:R-:W-:-:S09]  /*05e0*/  UISETP.NE.AND UP0, UPT, UR9, URZ, UPT ;  /* 0x000000ff0900728c */ /* 0x000fd2000bf05270 */
[----:B------:R-:W-:Y:S05]  /*05f0*/  BRA.U !UP0, `(.L_x_35) ;  /* 0x00000005080c7547 */ /* 0x000fea000b800000 */
[----:B------:R-:W-:Y:S02]  /*0600*/  UIADD3 UR11, UPT, UPT, UR9, -0x1, URZ ;  /* 0xffffffff090b7890 */ /* 0x000fe4000fffe0ff */
[----:B------:R-:W-:Y:S02]  /*0610*/  UISETP.NE.AND UP1, UPT, UR10, URZ, UPT ;  /* 0x000000ff0a00728c */ /* 0x000fe4000bf25270 */
[----:B------:R-:W-:-:S09]  /*0620*/  UISETP.GE.U32.AND UP0, UPT, UR11, 0x3, UPT ;  /* 0x000000030b00788c */ /* 0x000fd2000bf06070 */
[----:B------:R-:W-:Y:S05]  /*0630*/  BRA.U !UP0, `(.L_x_36) ;  /* 0x0000000108707547 */ /* 0x000fea000b800000 */
[----:B------:R-:W0:Y:S01]  /*0640*/  LDC.64 R18, c[0x0][0x388] ;  /* 0x0000e200ff127b82 */ /* 0x000e220000000a00 */
[----:B------:R-:W-:Y:S02]  /*0650*/  VIADD R5, R2, UR4 ;  /* 0x0000000402057c36 */ /* 0x000fe40008000000 */
[----:B------:R-:W-:-:S05]  /*0660*/  VIADD R11, R3, UR4 ;  /* 0x00000004030b7c36 */ /* 0x000fca0008000000 */
[----:B------:R-:W1:Y:S08]  /*0670*/  LDC.64 R20, c[0x0][0x3a0] ;  /* 0x0000e800ff147b82 */ /* 0x000e700000000a00 */
[----:B------:R-:W2:Y:S01]  /*0680*/  LDC.64 R28, c[0x0][0x3a0] ;  /* 0x0000e800ff1c7b82 */ /* 0x000ea20000000a00 */
[----:B0-----:R-:W-:-:S05]  /*0690*/  IMAD.WIDE R18, R5, 0x8, R18 ;  /* 0x0000000805127825 */ /* 0x001fca00078e0212 */
[----:B------:R-:W3:Y:S01]  /*06a0*/  LDG.E.64 R26, desc[UR12][R18.64] ;  /* 0x0000000c121a7981 */ /* 0x000ee2000c1e1b00 */
[----:B-1----:R-:W-:Y:S01]  /*06b0*/  IMAD.WIDE.U32 R20, R11, 0x8, R20 ;  /* 0x000000080b147825 */ /* 0x002fe200078e0014 */
[----:B------:R-:W-:Y:S02]  /*06c0*/  IADD3 R5, P0, PT, R3, UR4, RZ ;  /* 0x0000000403057c10 */ /* 0x000fe4000ff1e0ff */
[----:B------:R-:W4:Y:S04]  /*06d0*/  LDG.E.64 R12, desc[UR12][R18.64+0x8] ;  /* 0x0000080c120c7981 */ /* 0x000f28000c1e1b00 */
[----:B------:R-:W3:Y:S01]  /*06e0*/  LDG.E.64 R14, desc[UR12][R20.64] ;  /* 0x0000000c140e7981 */ /* 0x000ee2000c1e1b00 */
[----:B------:R-:W-:Y:S01]  /*06f0*/  IMAD.X R10, RZ, RZ, RZ, P0 ;  /* 0x000000ffff0a7224 */ /* 0x000fe200000e06ff */
[----:B--2---:R-:W-:-:S04]  /*0700*/  LEA R28, P0, R5, R28, 0x3 ;  /* 0x0000001c051c7211 */ /* 0x004fc800078018ff */
[----:B------:R-:W-:-:S05]  /*0710*/  LEA.HI.X R29, R5, R29, R10, 0x3, P0 ;  /* 0x0000001d051d7211 */ /* 0x000fca00000f1c0a */
[----:B------:R-:W4:Y:S04]  /*0720*/  LDG.E.64 R10, desc[UR12][R28.64+0x8] ;  /* 0x0000080c1c0a7981 */ /* 0x000f28000c1e1b00 */
[----:B------:R-:W2:Y:S04]  /*0730*/  LDG.E.64 R16, desc[UR12][R28.64+0x10] ;  /* 0x0000100c1c107981 */ /* 0x000ea8000c1e1b00 */
[----:B------:R-:W5:Y:S01]  /*0740*/  LDG.E.64 R20, desc[UR12][R28.64+0x18] ;  /* 0x0000180c1c147981 */ /* 0x000f62000c1e1b00 */
[----:B---3--:R-:W-:-:S03]  /*0750*/  DADD R26, R26, -R14 ;  /* 0x000000001a1a7229 */ /* 0x008fc6000000080e */
[----:B------:R-:W2:Y:S04]  /*0760*/  LDG.E.64 R14, desc[UR12][R18.64+0x10] ;  /* 0x0000100c120e7981 */ /* 0x000ea8000c1e1b00 */
[----:B------:R-:W5:Y:S01]  /*0770*/  LDG.E.64 R18, desc[UR12][R18.64+0x18] ;  /* 0x0000180c12127981 */ /* 0x000f62000c1e1b00 */
[----:B------:R-:W-:Y:S02]  /*0780*/  DFMA R24, R26, R26, R24 ;  /* 0x0000001a1a18722b */ /* 0x000fe40000000018 */
[----:B----4-:R-:W-:-:S08]  /*0790*/  DADD R10, R12, -R10 ;  /* 0x000000000c0a7229 */ /* 0x010fd0000000080a */
[----:B------:R-:W-:Y:S01]  /*07a0*/  DFMA R24, R10, R10, R24 ;  /* 0x0000000a0a18722b */ /* 0x000fe20000000018 */
[----:B------:R-:W-:Y:S01]  /*07b0*/  UIADD3 UR4, UPT, UPT, UR4, 0x4, URZ ;  /* 0x0000000404047890 */ /* 0x000fe2000fffe0ff */
[----:B--2---:R-:W-:-:S08]  /*07c0*/  DADD R14, R14, -R16 ;  /* 0x000000000e0e7229 */ /* 0x004fd00000000810 */
[----:B------:R-:W-:Y:S02]  /*07d0*/  DFMA R24, R14, R14, R24 ;  /* 0x0000000e0e18722b */ /* 0x000fe40000000018 */
[----:B-----5:R-:W-:-:S08]  /*07e0*/  DADD R20, R18, -R20 ;  /* 0x0000000012147229 */ /* 0x020fd00000000814 */
[----:B------:R-:W-:-:S11]  /*07f0*/  DFMA R24, R20, R20, R24 ;  /* 0x000000141418722b */ /* 0x000fd60000000018 */
.L_x_36:
[----:B------:R-:W-:Y:S05]  /*0800*/  BRA.U !UP1, `(.L_x_35) ;  /* 0x0000000109887547 */ /* 0x000fea000b800000 */
[----:B------:R-:W-:Y:S02]  /*0810*/  UISETP.NE.AND UP0, UPT, UR10, 0x1, UPT ;  /* 0x000000010a00788c */ /* 0x000fe4000bf05270 */
[----:B------:R-:W-:-:S07]  /*0820*/  ULOP3.LUT UP1, URZ, UR14, 0x1, URZ, 0xc0, !UPT ;  /* 0x000000010eff7892 */ /* 0x000fce000f82c0ff */
[----:B------:R-:W-:Y:S05]  /*0830*/  BRA.U !UP0, `(.L_x_37) ;  /* 0x0000000108507547 */ /* 0x000fea000b800000 */
[----:B------:R-:W0:Y:S01]  /*0840*/  LDC.64 R12, c[0x0][0x388] ;  /* 0x0000e200ff0c7b82 */ /* 0x000e220000000a00 */
[----:B------:R-:W-:Y:S01]  /*0850*/  VIADD R17, R2, UR4 ;  /* 0x0000000402117c36 */ /* 0x000fe20008000000 */
[C---:B------:R-:W-:Y:S01]  /*0860*/  IADD3 R5, P0, PT, R3.reuse, UR4, RZ ;  /* 0x0000000403057c10 */ /* 0x040fe2000ff1e0ff */
[----:B------:R-:W-:-:S04]  /*0870*/  VIADD R19, R3, UR4 ;  /* 0x0000000403137c36 */ /* 0x000fc80008000000 */
[----:B------:R-:W-:Y:S01]  /*0880*/  IMAD.X R18, RZ, RZ, RZ, P0 ;  /* 0x000000ffff127224 */ /* 0x000fe200000e06ff */
[----:B------:R-:W1:Y:S08]  /*0890*/  LDC.64 R14, c[0x0][0x3a0] ;  /* 0x0000e800ff0e7b82 */ /* 0x000e700000000a00 */
[----:B------:R-:W2:Y:S01]  /*08a0*/  LDC.64 R10, c[0x0][0x3a0] ;  /* 0x0000e800ff0a7b82 */ /* 0x000ea20000000a00 */
[----:B0-----:R-:W-:-:S04]  /*08b0*/  IMAD.WIDE R12, R17, 0x8, R12 ;  /* 0x00000008110c7825 */ /* 0x001fc800078e020c */
[----:B-1----:R-:W-:Y:S02]  /*08c0*/  IMAD.WIDE.U32 R16, R19, 0x8, R14 ;  /* 0x0000000813107825 */ /* 0x002fe400078e000e */
[----:B------:R-:W3:Y:S04]  /*08d0*/  LDG.E.64 R14, desc[UR12][R12.64] ;  /* 0x0000000c0c0e7981 */ /* 0x000ee8000c1e1b00 */
[----:B------:R-:W3:Y:S01]  /*08e0*/  LDG.E.64 R16, desc[UR12][R16.64] ;  /* 0x0000000c10107981 */ /* 0x000ee2000c1e1b00 */
[----:B--2---:R-:W-:-:S04]  /*08f0*/  LEA R10, P0, R5, R10, 0x3 ;  /* 0x0000000a050a7211 */ /* 0x004fc800078018ff */
[----:B------:R-:W-:Y:S02]  /*0900*/  LEA.HI.X R11, R5, R11, R18, 0x3, P0 ;  /* 0x0000000b050b7211 */ /* 0x000fe400000f1c12 */
[----:B------:R-:W2:Y:S04]  /*0910*/  LDG.E.64 R18, desc[UR12][R12.64+0x8] ;  /* 0x0000080c0c127981 */ /* 0x000ea8000c1e1b00 */
[----:B------:R-:W2:Y:S01]  /*0920*/  LDG.E.64 R10, desc[UR12][R10.64+0x8] ;  /* 0x0000080c0a0a7981 */ /* 0x000ea2000c1e1b00 */
[----:B------:R-:W-:Y:S01]  /*0930*/  UIADD3 UR4, UPT, UPT, UR4, 0x2, URZ ;  /* 0x0000000204047890 */ /* 0x000fe2000fffe0ff */
[----:B---3--:R-:W-:-:S08]  /*0940*/  DADD R14, R14, -R16 ;  /* 0x000000000e0e7229 */ /* 0x008fd00000000810 */
[----:B------:R-:W-:Y:S02]  /*0950*/  DFMA R24, R14, R14, R24 ;  /* 0x0000000e0e18722b */ /* 0x000fe40000000018 */
[----:B--2---:R-:W-:-:S08]  /*0960*/  DADD R18, R18, -R10 ;  /* 0x0000000012127229 */ /* 0x004fd0000000080a */
[----:B------:R-:W-:-:S11]  /*0970*/  DFMA R24, R18, R18, R24 ;  /* 0x000000121218722b */ /* 0x000fd60000000018 */
.L_x_37:
[----:B------:R-:W-:Y:S05]  /*0980*/  BRA.U !UP1, `(.L_x_35) ;  /* 0x0000000109287547 */ /* 0x000fea000b800000 */
[----:B------:R-:W0:Y:S01]  /*0990*/  LDC.64 R10, c[0x0][0x388] ;  /* 0x0000e200ff0a7b82 */ /* 0x000e220000000a00 */
[----:B------:R-:W-:Y:S02]  /*09a0*/  VIADD R5, R2, UR4 ;  /* 0x0000000402057c36 */ /* 0x000fe40008000000 */
[----:B------:R-:W-:-:S05]  /*09b0*/  VIADD R3, R3, UR4 ;  /* 0x0000000403037c36 */ /* 0x000fca0008000000 */
[----:B------:R-:W1:Y:S01]  /*09c0*/  LDC.64 R12, c[0x0][0x3a0] ;  /* 0x0000e800ff0c7b82 */ /* 0x000e620000000a00 */
[----:B0-----:R-:W-:-:S06]  /*09d0*/  IMAD.WIDE R10, R5, 0x8, R10 ;  /* 0x00000008050a7825 */ /* 0x001fcc00078e020a */
[----:B------:R-:W2:Y:S01]  /*09e0*/  LDG.E.64 R10, desc[UR12][R10.64] ;  /* 0x0000000c0a0a7981 */ /* 0x000ea2000c1e1b00 */
[----:B-1----:R-:W-:-:S06]  /*09f0*/  IMAD.WIDE.U32 R12, R3, 0x8, R12 ;  /* 0x00000008030c7825 */ /* 0x002fcc00078e000c */
[----:B------:R-:W2:Y:S02]  /*0a00*/  LDG.E.64 R12, desc[UR12][R12.64] ;  /* 0x0000000c0c0c7981 */ /* 0x000ea4000c1e1b00 */
[----:B--2---:R-:W-:-:S08]  /*0a10*/  DADD R14, R10, -R12 ;  /* 0x000000000a0e7229 */ /* 0x004fd0000000080c */
[----:B------:R-:W-:-:S11]  /*0a20*/  DFMA R24, R14, R14, R24 ;  /* 0x0000000e0e18722b */ /* 0x000fd60000000018 */
.L_x_35:
[----:B------:R-:W-:-:S06]  /*0a30*/  DSETP.GEU.AND P0, PT, R24, R6, PT ;  /* 0x000000061800722a */ /* 0x000fcc0003f0e000 */
[----:B------:R-:W-:Y:S02]  /*0a40*/  FSEL R6, R24, R6, !P0 ;  /* 0x0000000618067208 */ /* 0x000fe40004000000 */
[----:B------:R-:W-:Y:S02]  /*0a50*/  FSEL R7, R25, R7, !P0 ;  /* 0x0000000719077208 */ /* 0x000fe40004000000 */
[----:B------:R-:W-:-:S07]  /*0a60*/  SEL R23, R4, R23, !P0 ;  /* 0x0000001704177207 */ /* 0x000fce0004000000 */
.L_x_32:
[----:B------:R-:W-:Y:S05]  /*0a70*/  BSYNC.RECONVERGENT B0 ;  /* 0x0000000000007941 */ /* 0x000fea0003800200 */
.L_x_31:
[----:B------:R-:W0:Y:S01]  /*0a80*/  LDCU UR4, c[0x0][0x3b0] ;  /* 0x00007600ff0477ac */ /* 0x000e220008000800 */
[----:B------:R-:W-:-:S05]  /*0a90*/  VIADD R4, R4, 0x1 ;  /* 0x0000000104047836 */ /* 0x000fca0000000000 */
[----:B0-----:R-:W-:-:S13]  /*0aa0*/  ISETP.NE.AND P0, PT, R4, UR4, PT ;  /* 0x0000000404007c0c */ /* 0x001fda000bf05270 */
[----:B------:R-:W-:Y:S05]  /*0ab0*/  @!P0 BRA `(.L_x_29) ;  /* 0x0000001000888947 */ /* 0x000fea0003800000 */
[----:B------:R-:W-:Y:S05]  /*0ac0*/  BRA `(.L_x_38) ;  /* 0xfffffff400c87947 */ /* 0x000fea000383ffff */
.L_x_30:
[----:B------:R-:W-:Y:S01]  /*0ad0*/  UISETP.GE.U32.AND UP0, UPT, UR4, 0x4, UPT ;  /* 0x000000040400788c */ /* 0x000fe2000bf06070 */
[----:B------:R-:W-:Y:S01]  /*0ae0*/  IMAD.MOV.U32 R3, RZ, RZ, RZ ;  /* 0x000000ffff037224 */ /* 0x000fe200078e00ff */
[----:B------:R-:W-:Y:S01]  /*0af0*/  ULOP3.LUT UR5, UR4, 0x3, URZ, 0xc0, !UPT ;  /* 0x0000000304057892 */ /* 0x000fe2000f8ec0ff */
[----:B------:R-:W-:Y:S02]  /*0b00*/  IMAD.MOV.U32 R23, RZ, RZ, RZ ;  /* 0x000000ffff177224 */ /* 0x000fe400078e00ff */
[----:B------:R-:W-:Y:S02]  /*0b10*/  IMAD.MOV.U32 R12, RZ, RZ, -0x1 ;  /* 0xffffffffff0c7424 */ /* 0x000fe400078e00ff */
[----:B------:R-:W-:Y:S02]  /*0b20*/  IMAD.MOV.U32 R13, RZ, RZ, 0x7fefffff ;  /* 0x7fefffffff0d7424 */ /* 0x000fe400078e00ff */
[----:B------:R-:W-:Y:S05]  /*0b30*/  BRA.U !UP0, `(.L_x_39) ;  /* 0x0000001108247547 */ /* 0x000fea000b800000 */
[----:B------:R-:W0:Y:S01]  /*0b40*/  LDC.64 R10, c[0x0][0x3a8] ;  /* 0x0000ea00ff0a7b82 */ /* 0x000e220000000a00 */
[----:B------:R-:W-:Y:S01]  /*0b50*/  ULOP3.LUT UR4, UR4, 0x7ffffffc, URZ, 0xc0, !UPT ;  /* 0x7ffffffc04047892 */ /* 0x000fe2000f8ec0ff */
[----:B------:R-:W-:Y:S02]  /*0b60*/  IMAD.MOV.U32 R2, RZ, RZ, RZ ;  /* 0x000000ffff027224 */ /* 0x000fe400078e00ff */
[----:B------:R-:W-:Y:S01]  /*0b70*/  IMAD.MOV.U32 R23, RZ, RZ, RZ ;  /* 0x000000ffff177224 */ /* 0x000fe200078e00ff */
[----:B------:R-:W-:Y:S01]  /*0b80*/  UISETP.GT.AND UP0, UPT, UR4, URZ, UPT ;  /* 0x000000ff0400728c */ /* 0x000fe2000bf04270 */
[----:B------:R-:W-:Y:S02]  /*0b90*/  IMAD.MOV.U32 R12, RZ, RZ, -0x1 ;  /* 0xffffffffff0c7424 */ /* 0x000fe400078e00ff */
[----:B------:R-:W-:Y:S02]  /*0ba0*/  IMAD.MOV.U32 R13, RZ, RZ, 0x7fefffff ;  /* 0x7fefffffff0d7424 */ /* 0x000fe400078e00ff */
[----:B------:R-:W-:-:S04]  /*0bb0*/  IMAD.U32 R3, RZ, RZ, UR4 ;  /* 0x00000004ff037e24 */ /* 0x000fc8000f8e00ff */
[----:B------:R-:W-:Y:S05]  /*0bc0*/  BRA.U !UP0, `(.L_x_40) ;  /* 0x0000000d08707547 */ /* 0x000fea000b800000 */
[----:B------:R-:W-:Y:S01]  /*0bd0*/  IMAD.IADD R4, R3, 0x1, -R2 ;  /* 0x0000000103047824 */ /* 0x000fe200078e0a02 */
[----:B------:R-:W-:-:S04]  /*0be0*/  PLOP3.LUT P0, PT, PT, PT, PT, 0x80, 0x8 ;  /* 0x000000000008781c */ /* 0x000fc80003f0f070 */
[----:B------:R-:W-:-:S13]  /*0bf0*/  ISETP.GT.AND P1, PT, R4, 0xc, PT ;  /* 0x0000000c0400780c */ /* 0x000fda0003f24270 */
[----:B------:R-:W-:Y:S05]  /*0c00*/  @!P1 BRA `(.L_x_41) ;  /* 0x0000000800349947 */ /* 0x000fea0003800000 */
[----:B------:R-:W1:Y:S01]  /*0c10*/  LDC.64 R14, c[0x0][0x3a8] ;  /* 0x0000ea00ff0e7b82 */ /* 0x000e620000000a00 */
[----:B------:R-:W-:Y:S01]  /*0c20*/  PLOP3.LUT P0, PT, PT, PT, PT, 0x8, 0x80 ;  /* 0x000000000080781c */ /* 0x000fe20003f0e170 */
[----:B------:R-:W-:-:S12]  /*0c30*/  VIADD R5, R3, 0xfffffff4 ;  /* 0xfffffff403057836 */ /* 0x000fd80000000000 */
.L_x_42:
[----:B-1----:R-:W-:-:S05]  /*0c40*/  IMAD.WIDE.U32 R20, R2, 0x8, R14 ;  /* 0x0000000802147825 */ /* 0x002fca00078e000e */
[----:B------:R-:W2:Y:S04]  /*0c50*/  LDG.E.64 R6, desc[UR12][R20.64] ;  /* 0x0000000c14067981 */ /* 0x000ea8000c1e1b00 */
[----:B------:R-:W3:Y:S04]  /*0c60*/  LDG.E.64 R18, desc[UR12][R20.64+0x8] ;  /* 0x0000080c14127981 */ /* 0x000ee8000c1e1b00 */
[----:B------:R-:W4:Y:S04]  /*0c70*/  LDG.E.64 R16, desc[UR12][R20.64+0x10] ;  /* 0x0000100c14107981 */ /* 0x000f28000c1e1b00 */
[----:B------:R-:W4:Y:S01]  /*0c80*/  LDG.E.64 R26, desc[UR12][R20.64+0x18] ;  /* 0x0000180c141a7981 */ /* 0x000f22000c1e1b00 */
[----:B--2--5:R-:W-:-:S08]  /*0c90*/  DADD R6, -R8, R6 ;  /* 0x0000000008067229 */ /* 0x024fd00000000106 */
[----:B------:R-:W-:Y:S01]  /*0ca0*/  DMUL R24, R6, R6 ;  /* 0x0000000606187228 */ /* 0x000fe20000000000 */
[----:B------:R-:W-:-:S04]  /*0cb0*/  VIADD R7, R2, 0x4 ;  /* 0x0000000402077836 */ /* 0x000fc80000000000 */
[----:B------:R-:W-:-:S03]  /*0cc0*/  IMAD.WIDE.U32 R28, R7, 0x8, R14 ;  /* 0x00000008071c7825 */ /* 0x000fc600078e000e */
[----:B------:R-:W-:Y:S02]  /*0cd0*/  DSETP.GEU.AND P2, PT, R24, R12, PT ;  /* 0x0000000c1800722a */ /* 0x000fe40003f4e000 */
[----:B---3--:R-:W-:Y:S01]  /*0ce0*/  DADD R18, -R8, R18 ;  /* 0x0000000008127229 */ /* 0x008fe20000000112 */
[----:B------:R-:W2:Y:S03]  /*0cf0*/  LDG.E.64 R24, desc[UR12][R28.64] ;  /* 0x0000000c1c187981 */ /* 0x000ea6000c1e1b00 */
[----:B------:R-:W-:Y:S01]  /*0d00*/  DSETP.GT.AND P2, PT, R12, RZ, !P2 ;  /* 0x000000ff0c00722a */ /* 0x000fe20005744000 */
[----:B------:R-:W3:Y:S03]  /*0d10*/  LDG.E.64 R20, desc[UR12][R28.64+0x18] ;  /* 0x0000180c1c147981 */ /* 0x000ee6000c1e1b00 */
[----:B------:R-:W-:-:S02]  /*0d20*/  DMUL R18, R18, R18 ;  /* 0x0000001212127228 */ /* 0x000fc40000000000 */
[----:B------:R-:W-:Y:S02]  /*0d30*/  FSEL R13, R13, RZ, !P2 ;  /* 0x000000ff0d0d7208 */ /* 0x000fe40005000000 */
[----:B------:R-:W-:Y:S01]  /*0d40*/  FSEL R12, R12, RZ, !P2 ;  /* 0x000000ff0c0c7208 */ /* 0x000fe20005000000 */
[----:B----4-:R-:W-:-:S05]  /*0d50*/  DADD R16, -R8, R16 ;  /* 0x0000000008107229 */ /* 0x010fca0000000110 */
[----:B------:R-:W-:Y:S01]  /*0d60*/  DSETP.GEU.AND P3, PT, R18, R12, PT ;  /* 0x0000000c1200722a */ /* 0x000fe20003f6e000 */
[----:B------:R-:W4:Y:S02]  /*0d70*/  LDG.E.64 R18, desc[UR12][R28.64+0x8] ;  /* 0x0000080c1c127981 */ /* 0x000f24000c1e1b00 */
[----:B------:R-:W-:-:S03]  /*0d80*/  DMUL R16, R16, R16 ;  /* 0x0000001010107228 */ /* 0x000fc60000000000 */
[----:B------:R-:W-:-:S06]  /*0d90*/  DSETP.GT.AND P3, PT, R12, RZ, !P3 ;  /* 0x000000ff0c00722a */ /* 0x000fcc0005f64000 */
[----:B------:R-:W-:Y:S02]  /*0da0*/  FSEL R12, R12, RZ, !P3 ;  /* 0x000000ff0c0c7208 */ /* 0x000fe40005800000 */
[----:B------:R-:W-:-:S06]  /*0db0*/  FSEL R13, R13, RZ, !P3 ;  /* 0x000000ff0d0d7208 */ /* 0x000fcc0005800000 */
[----:B------:R-:W-:Y:S01]  /*0dc0*/  DSETP.GEU.AND P4, PT, R16, R12, PT ;  /* 0x0000000c1000722a */ /* 0x000fe20003f8e000 */
[----:B------:R-:W3:Y:S01]  /*0dd0*/  LDG.E.64 R16, desc[UR12][R28.64+0x10] ;  /* 0x0000100c1c107981 */ /* 0x000ee2000c1e1b00 */
[----:B------:R-:W-:-:S04]  /*0de0*/  DADD R26, -R8, R26 ;  /* 0x00000000081a7229 */ /* 0x000fc8000000011a */
[----:B------:R-:W-:-:S04]  /*0df0*/  DSETP.GT.AND P4, PT, R12, RZ, !P4 ;  /* 0x000000ff0c00722a */ /* 0x000fc80006784000 */
[----:B------:R-:W-:Y:S02]  /*0e00*/  DMUL R26, R26, R26 ;  /* 0x0000001a1a1a7228 */ /* 0x000fe40000000000 */
[----:B------:R-:W-:Y:S02]  /*0e10*/  FSEL R12, R12, RZ, !P4 ;  /* 0x000000ff0c0c7208 */ /* 0x000fe40006000000 */
[----:B------:R-:W-:-:S06]  /*0e20*/  FSEL R13, R13, RZ, !P4 ;  /* 0x000000ff0d0d7208 */ /* 0x000fcc0006000000 */
[----:B------:R-:W-:-:S06]  /*0e30*/  DSETP.GEU.AND P5, PT, R26, R12, PT ;  /* 0x0000000c1a00722a */ /* 0x000fcc0003fae000 */
[----:B------:R-:W-:-:S06]  /*0e40*/  DSETP.GT.AND P5, PT, R12, RZ, !P5 ;  /* 0x000000ff0c00722a */ /* 0x000fcc0006fa4000 */
[----:B------:R-:W-:Y:S02]  /*0e50*/  FSEL R12, R12, RZ, !P5 ;  /* 0x000000ff0c0c7208 */ /* 0x000fe40006800000 */
[----:B------:R-:W-:Y:S01]  /*0e60*/  FSEL R13, R13, RZ, !P5 ;  /* 0x000000ff0d0d7208 */ /* 0x000fe20006800000 */
[----:B------:R-:W-:-:S04]  /*0e70*/  VIADD R6, R2, 0x8 ;  /* 0x0000000802067836 */ /* 0x000fc80000000000 */
[----:B------:R-:W-:Y:S01]  /*0e80*/  IMAD.WIDE.U32 R26, R6, 0x8, R14 ;  /* 0x00000008061a7825 */ /* 0x000fe200078e000e */
[----:B--2---:R-:W-:-:S08]  /*0e90*/  DADD R24, -R8, R24 ;  /* 0x0000000008187229 */ /* 0x004fd00000000118 */
[----:B------:R-:W-:-:S08]  /*0ea0*/  DMUL R24, R24, R24 ;  /* 0x0000001818187228 */ /* 0x000fd00000000000 */
[----:B------:R-:W-:Y:S02]  /*0eb0*/  DSETP.GEU.AND P6, PT, R24, R12, PT ;  /* 0x0000000c1800722a */ /* 0x000fe40003fce000 */
[----:B----4-:R-:W-:-:S04]  /*0ec0*/  DADD R18, -R8, R18 ;  /* 0x0000000008127229 */ /* 0x010fc80000000112 */
[----:B------:R-:W-:-:S04]  /*0ed0*/  DSETP.GT.AND P6, PT, R12, RZ, !P6 ;  /* 0x000000ff0c00722a */ /* 0x000fc800077c4000 */
[----:B------:R-:W-:Y:S02]  /*0ee0*/  DMUL R18, R18, R18 ;  /* 0x0000001212127228 */ /* 0x000fe40000000000 */
[----:B------:R-:W-:Y:S02]  /*0ef0*/  FSEL R12, R12, RZ, !P6 ;  /* 0x000000ff0c0c7208 */ /* 0x000fe40007000000 */
[----:B------:R-:W-:-:S06]  /*0f00*/  FSEL R13, R13, RZ, !P6 ;  /* 0x000000ff0d0d7208 */ /* 0x000fcc0007000000 */
[----:B------:R-:W-:Y:S01]  /*0f10*/  DSETP.GEU.AND P1, PT, R18, R12, PT ;  /* 0x0000000c1200722a */ /* 0x000fe20003f2e000 */
[----:B------:R-:W2:Y:S01]  /*0f20*/  LDG.E.64 R18, desc[UR12][R26.64] ;  /* 0x0000000c1a127981 */ /* 0x000ea2000c1e1b00 */
[----:B---3--:R-:W-:-:S04]  /*0f30*/  DADD R16, -R8, R16 ;  /* 0x0000000008107229 */ /* 0x008fc80000000110 */
[----:B------:R-:W-:-:S04]  /*0f40*/  DSETP.GT.AND P1, PT, R12, RZ, !P1 ;  /* 0x000000ff0c00722a */ /* 0x000fc80004f24000 */
[----:B------:R-:W-:Y:S02]  /*0f50*/  DMUL R16, R16, R16 ;  /* 0x0000001010107228 */ /* 0x000fe40000000000 */
[----:B------:R-:W-:Y:S02]  /*0f60*/  FSEL R12, R12, RZ, !P1 ;  /* 0x000000ff0c0c7208 */ /* 0x000fe40004800000 */
[----:B------:R-:W-:Y:S02]  /*0f70*/  FSEL R13, R13, RZ, !P1 ;  /* 0x000000ff0d0d7208 */ /* 0x000fe40004800000 */
[----:B------:R-:W-:Y:S01]  /*0f80*/  SEL R24, R2, R23, P2 ;  /* 0x0000001702187207 */ /* 0x000fe20001000000 */
[----:B------:R-:W-:Y:S01]  /*0f90*/  DADD R20, -R8, R20 ;  /* 0x0000000008147229 */ /* 0x000fe20000000114 */
[----:B------:R-:W3:Y:S02]  /*0fa0*/  LDG.E.64 R22, desc[UR12][R26.64+0x10] ;  /* 0x0000100c1a167981 */ /* 0x000ee4000c1e1b00 */
[----:B------:R-:W-:-:S02]  /*0fb0*/  DSETP.GEU.AND P2, PT, R16, R12, PT ;  /* 0x0000000c1000722a */ /* 0x000fc40003f4e000 */
[----:B------:R-:W4:Y:S04]  /*0fc0*/  LDG.E.64 R16, desc[UR12][R26.64+0x8] ;  /* 0x0000080c1a107981 */ /* 0x000f28000c1e1b00 */
[----:B------:R-:W-:Y:S02]  /*0fd0*/  DSETP.GT.AND P2, PT, R12, RZ, !P2 ;  /* 0x000000ff0c00722a */ /* 0x000fe40005744000 */
[----:B------:R-:W-:-:S04]  /*0fe0*/  DMUL R20, R20, R20 ;  /* 0x0000001414147228 */ /* 0x000fc80000000000 */
[----:B------:R-:W-:Y:S02]  /*0ff0*/  FSEL R12, R12, RZ, !P2 ;  /* 0x000000ff0c0c7208 */ /* 0x000fe40005000000 */
[----:B------:R-:W-:Y:S01]  /*1000*/  FSEL R13, R13, RZ, !P2 ;  /* 0x000000ff0d0d7208 */ /* 0x000fe20005000000 */
[----:B------:R-:W-:-:S05]  /*1010*/  @P3 VIADD R24, R2, 0x1 ;  /* 0x0000000102183836 */ /* 0x000fca0000000000 */
[----:B------:R-:W-:Y:S01]  /*1020*/  DSETP.GEU.AND P3, PT, R20, R12, PT ;  /* 0x0000000c1400722a */ /* 0x000fe20003f6e000 */
[----:B------:R-:W3:Y:S05]  /*1030*/  LDG.E.64 R20, desc[UR12][R26.64+0x18] ;  /* 0x0000180c1a147981 */ /* 0x000eea000c1e1b00 */
[----:B------:R-:W-:Y:S01]  /*1040*/  DSETP.GT.AND P3, PT, R12, RZ, !P3 ;  /* 0x000000ff0c00722a */ /* 0x000fe20005f64000 */
[----:B------:R-:W-:-:S05]  /*1050*/  @P4 VIADD R24, R2, 0x2 ;  /* 0x0000000202184836 */ /* 0x000fca0000000000 */
[----:B------:R-:W-:Y:S02]  /*1060*/  FSEL R12, R12, RZ, !P3 ;  /* 0x000000ff0c0c7208 */ /* 0x000fe40005800000 */
[----:B------:R-:W-:Y:S01]  /*1070*/  FSEL R13, R13, RZ, !P3 ;  /* 0x000000ff0d0d7208 */ /* 0x000fe20005800000 */
[C---:B------:R-:W-:Y:S02]  /*1080*/  VIADD R4, R2.reuse, 0xc ;  /* 0x0000000c02047836 */ /* 0x040fe40000000000 */
[----:B------:R-:W-:-:S05]  /*1090*/  @P5 VIADD R24, R2, 0x3 ;  /* 0x0000000302185836 */ /* 0x000fca0000000000 */
[----:B------:R-:W-:Y:S01]  /*10a0*/  SEL R7, R7, R24, P6 ;  /* 0x0000001807077207 */ /* 0x000fe20003000000 */
[----:B------:R-:W-:Y:S01]  /*10b0*/  @P1 VIADD R7, R2, 0x5 ;  /* 0x0000000502071836 */ /* 0x000fe20000000000 */
[----:B--2---:R-:W-:-:S08]  /*10c0*/  DADD R18, -R8, R18 ;  /* 0x0000000008127229 */ /* 0x004fd00000000112 */
[----:B------:R-:W-:-:S08]  /*10d0*/  DMUL R18, R18, R18 ;  /* 0x0000001212127228 */ /* 0x000fd00000000000 */
[----:B------:R-:W-:Y:S02]  /*10e0*/  DSETP.GEU.AND P4, PT, R18, R12, PT ;  /* 0x0000000c1200722a */ /* 0x000fe40003f8e000 */
[----:B----4-:R-:W-:-:S04]  /*10f0*/  DADD R16, -R8, R16 ;  /* 0x0000000008107229 */ /* 0x010fc80000000110 */
[----:B------:R-:W-:Y:S01]  /*1100*/  DSETP.GT.AND P4, PT, R12, RZ, !P4 ;  /* 0x000000ff0c00722a */ /* 0x000fe20006784000 */
[----:B------:R-:W-:-:S03]  /*1110*/  IMAD.WIDE.U32 R18, R4, 0x8, R14 ;  /* 0x0000000804127825 */ /* 0x000fc600078e000e */
[----:B------:R-:W-:Y:S02]  /*1120*/  DMUL R16, R16, R16 ;  /* 0x0000001010107228 */ /* 0x000fe40000000000 */
[----:B------:R-:W-:Y:S01]  /*1130*/  FSEL R12, R12, RZ, !P4 ;  /* 0x000000ff0c0c7208 */ /* 0x000fe20006000000 */
[----:B---3--:R-:W-:Y:S01]  /*1140*/  DADD R22, -R8, R22 ;  /* 0x0000000008167229 */ /* 0x008fe20000000116 */
[----:B------:R-:W-:Y:S01]  /*1150*/  FSEL R13, R13, RZ, !P4 ;  /* 0x000000ff0d0d7208 */ /* 0x000fe20006000000 */
[----:B------:R-:W2:Y:S05]  /*1160*/  LDG.E.64 R24, desc[UR12][R18.64+0x18] ;  /* 0x0000180c12187981 */ /* 0x000eaa000c1e1b00 */
[----:B------:R-:W-:Y:S01]  /*1170*/  DSETP.GEU.AND P5, PT, R16, R12, PT ;  /* 0x0000000c1000722a */ /* 0x000fe20003fae000 */
[----:B------:R-:W3:Y:S01]  /*1180*/  LDG.E.64 R16, desc[UR12][R18.64] ;  /* 0x0000000c12107981 */ /* 0x000ee2000c1e1b00 */
[----:B------:R-:W-:-:S04]  /*1190*/  DMUL R22, R22, R22 ;  /* 0x0000001616167228 */ /* 0x000fc80000000000 */
[----:B------:R-:W-:-:S06]  /*11a0*/  DSETP.GT.AND P5, PT, R12, RZ, !P5 ;  /* 0x000000ff0c00722a */ /* 0x000fcc0006fa4000 */
[----:B------:R-:W-:Y:S02]  /*11b0*/  FSEL R12, R12, RZ, !P5 ;  /* 0x000000ff0c0c7208 */ /* 0x000fe40006800000 */
[----:B------:R-:W-:Y:S01]  /*11c0*/  FSEL R13, R13, RZ, !P5 ;  /* 0x000000ff0d0d7208 */ /* 0x000fe20006800000 */
[----:B------:R-:W-:-:S05]  /*11d0*/  DADD R20, -R8, R20 ;  /* 0x0000000008147229 */ /* 0x000fca0000000114 */
[----:B------:R-:W-:Y:S01]  /*11e0*/  DSETP.GEU.AND P6, PT, R22, R12, PT ;  /* 0x0000000c1600722a */ /* 0x000fe20003fce000 */
[----:B------:R-:W4:Y:S02]  /*11f0*/  LDG.E.64 R22, desc[UR12][R18.64+0x8] ;  /* 0x0000080c12167981 */ /* 0x000f24000c1e1b00 */
[----:B------:R-:W-:-:S03]  /*1200*/  DMUL R20, R20, R20 ;  /* 0x0000001414147228 */ /* 0x000fc60000000000 */
[----:B------:R-:W-:-:S06]  /*1210*/  DSETP.GT.AND P6, PT, R12, RZ, !P6 ;  /* 0x000000ff0c00722a */ /* 0x000fcc00077c4000 */
[----:B------:R-:W-:Y:S02]  /*1220*/  FSEL R12, R12, RZ, !P6 ;  /* 0x000000ff0c0c7208 */ /* 0x000fe40007000000 */
[----:B------:R-:W-:-:S06]  /*1230*/  FSEL R13, R13, RZ, !P6 ;  /* 0x000000ff0d0d7208 */ /* 0x000fcc0007000000 */
[----:B------:R-:W-:Y:S01]  /*1240*/  DSETP.GEU.AND P1, PT, R20, R12, PT ;  /* 0x0000000c1400722a */ /* 0x000fe20003f2e000 */
[----:B------:R1:W2:Y:S05]  /*1250*/  LDG.E.64 R20, desc[UR12][R18.64+0x10] ;  /* 0x0000100c12147981 */ /* 0x0002aa000c1e1b00 */
[----:B------:R-:W-:Y:S01]  /*1260*/  DSETP.GT.AND P1, PT, R12, RZ, !P1 ;  /* 0x000000ff0c00722a */ /* 0x000fe20004f24000 */
[----:B------:R-:W-:-:S05]  /*1270*/  @P2 VIADD R7, R2, 0x6 ;  /* 0x0000000602072836 */ /* 0x000fca0000000000 */
[----:B------:R-:W-:Y:S02]  /*1280*/  FSEL R12, R12, RZ, !P1 ;  /* 0x000000ff0c0c7208 */ /* 0x000fe40004800000 */
[----:B------:R-:W-:Y:S01]  /*1290*/  FSEL R13, R13, RZ, !P1 ;  /* 0x000000ff0d0d7208 */ /* 0x000fe20004800000 */
[----:B------:R-:W-:-:S05]  /*12a0*/  @P3 VIADD R7, R2, 0x7 ;  /* 0x0000000702073836 */ /* 0x000fca0000000000 */
[----:B-1----:R-:W-:Y:S01]  /*12b0*/  SEL R19, R6, R7, P4 ;  /* 0x0000000706137207 */ /* 0x002fe20002000000 */
[C---:B------:R-:W-:Y:S02]  /*12c0*/  @P5 VIADD R19, R2.reuse, 0x9 ;  /* 0x0000000902135836 */ /* 0x040fe40000000000 */
[C---:B------:R-:W-:Y:S02]  /*12d0*/  @P6 VIADD R19, R2.reuse, 0xa ;  /* 0x0000000a02136836 */ /* 0x040fe40000000000 */
[----:B------:R-:W-:Y:S01]  /*12e0*/  @P1 VIADD R19, R2, 0xb ;  /* 0x0000000b02131836 */ /* 0x000fe20000000000 */
[----:B---3--:R-:W-:-:S08]  /*12f0*/  DADD R16, -R8, R16 ;  /* 0x0000000008107229 */ /* 0x008fd00000000110 */
[----:B------:R-:W-:-:S08]  /*1300*/  DMUL R16, R16, R16 ;  /* 0x0000001010107228 */ /* 0x000fd00000000000 */
[----:B------:R-:W-:Y:S02]  /*1310*/  DSETP.GEU.AND P2, PT, R16, R12, PT ;  /* 0x0000000c1000722a */ /* 0x000fe40003f4e000 */
[----:B----4-:R-:W-:-:S04]  /*1320*/  DADD R22, -R8, R22 ;  /* 0x0000000008167229 */ /* 0x010fc80000000116 */
[----:B------:R-:W-:-:S04]  /*1330*/  DSETP.GT.AND P2, PT, R12, RZ, !P2 ;  /* 0x000000ff0c00722a */ /* 0x000fc80005744000 */
[----:B------:R-:W-:Y:S02]  /*1340*/  DMUL R16, R22, R22 ;  /* 0x0000001616107228 */ /* 0x000fe40000000000 */
[----:B------:R-:W-:Y:S02]  /*1350*/  FSEL R12, R12, RZ, !P2 ;  /* 0x000000ff0c0c7208 */ /* 0x000fe40005000000 */
[----:B------:R-:W-:-:S06]  /*1360*/  FSEL R13, R13, RZ, !P2 ;  /* 0x000000ff0d0d7208 */ /* 0x000fcc0005000000 */
[----:B------:R-:W-:Y:S02]  /*1370*/  DSETP.GEU.AND P3, PT, R16, R12, PT ;  /* 0x0000000c1000722a */ /* 0x000fe40003f6e000 */
[----:B--2---:R-:W-:-:S04]  /*1380*/  DADD R20, -R8, R20 ;  /* 0x0000000008147229 */ /* 0x004fc80000000114 */
[----:B------:R-:W-:-:S04]  /*1390*/  DSETP.GT.AND P3, PT, R12, RZ, !P3 ;  /* 0x000000ff0c00722a */ /* 0x000fc80005f64000 */
[----:B------:R-:W-:Y:S02]  /*13a0*/  DMUL R16, R20, R20 ;  /* 0x0000001414107228 */ /* 0x000fe40000000000 */
[----:B------:R-:W-:Y:S02]  /*13b0*/  FSEL R12, R12, RZ, !P3 ;  /* 0x000000ff0c0c7208 */ /* 0x000fe40005800000 */
[----:B------:R-:W-:Y:S01]  /*13c0*/  FSEL R13, R13, RZ, !P3 ;  /* 0x000000ff0d0d7208 */ /* 0x000fe20005800000 */
[----:B------:R-:W-:-:S05]  /*13d0*/  DADD R24, -R8, R24 ;  /* 0x0000000008187229 */ /* 0x000fca0000000118 */
[----:B------:R-:W-:-:S06]  /*13e0*/  DSETP.GEU.AND P4, PT, R16, R12, PT ;  /* 0x0000000c1000722a */ /* 0x000fcc0003f8e000 */
[----:B------:R-:W-:Y:S02]  /*13f0*/  DSETP.GT.AND P4, PT, R12, RZ, !P4 ;  /* 0x000000ff0c00722a */ /* 0x000fe40006784000 */
[----:B------:R-:W-:-:S04]  /*1400*/  DMUL R24, R24, R24 ;  /* 0x0000001818187228 */ /* 0x000fc80000000000 */
[----:B------:R-:W-:Y:S02]  /*1410*/  FSEL R6, R12, RZ, !P4 ;  /* 0x000000ff0c067208 */ /* 0x000fe40006000000 */
[----:B------:R-:W-:-:S06]  /*1420*/  FSEL R7, R13, RZ, !P4 ;  /* 0x000000ff0d077208 */ /* 0x000fcc0006000000 */
[----:B------:R-:W-:-:S06]  /*1430*/  DSETP.GEU.AND P5, PT, R24, R6, PT ;  /* 0x000000061800722a */ /* 0x000fcc0003fae000 */
[----:B------:R-:W-:Y:S01]  /*1440*/  DSETP.GT.AND P1, PT, R6, RZ, !P5 ;  /* 0x000000ff0600722a */ /* 0x000fe20006f24000 */
[----:B------:R-:W-:Y:S01]  /*1450*/  SEL R23, R4, R19, P2 ;  /* 0x0000001304177207 */ /* 0x000fe20001000000 */
[C---:B------:R-:W-:Y:S02]  /*1460*/  @P3 VIADD R23, R2.reuse, 0xd ;  /* 0x0000000d02173836 */ /* 0x040fe40000000000 */
[----:B------:R-:W-:-:S10]  /*1470*/  @P4 VIADD R23, R2, 0xe ;  /* 0x0000000e02174836 */ /* 0x000fd40000000000 */
[C---:B------:R-:W-:Y:S02]  /*1480*/  @P1 VIADD R23, R2.reuse, 0xf ;  /* 0x0000000f02171836 */ /* 0x040fe40000000000 */
[----:B------:R-:W-:-:S05]  /*1490*/  VIADD R2, R2, 0x10 ;  /* 0x0000001002027836 */ /* 0x000fca0000000000 */
[----:B------:R-:W-:Y:S02]  /*14a0*/  ISETP.GE.AND P2, PT, R2, R5, PT ;  /* 0x000000050200720c */ /* 0x000fe40003f46270 */
[----:B------:R-:W-:Y:S02]  /*14b0*/  FSEL R12, R6, RZ, !P1 ;  /* 0x000000ff060c7208 */ /* 0x000fe40004800000 */
[----:B------:R-:W-:-:S09]  /*14c0*/  FSEL R13, R7, RZ, !P1 ;  /* 0x000000ff070d7208 */ /* 0x000fd20004800000 */
[----:B------:R-:W-:Y:S05]  /*14d0*/  @!P2 BRA `(.L_x_42) ;  /* 0xfffffff400d8a947 */ /* 0x000fea000383ffff */
.L_x_41:
[----:B------:R-:W-:-:S05]  /*14e0*/  IMAD.IADD R4, R3, 0x1, -R2 ;  /* 0x0000000103047824 */ /* 0x000fca00078e0a02 */
[----:B------:R-:W-:-:S13]  /*14f0*/  ISETP.GT.AND P1, PT, R4, 0x4, PT ;  /* 0x000000040400780c */ /* 0x000fda0003f24270 */
[----:B------:R-:W-:Y:S05]  /*1500*/  @!P1 BRA `(.L_x_43) ;  /* 0x0000000400189947 */ /* 0x000fea0003800000 */
[----:B------:R-:W1:Y:S02]  /*1510*/  LDC.64 R18, c[0x0][0x3a8] ;  /* 0x0000ea00ff127b82 */ /* 0x000e640000000a00 */
[----:B-1----:R-:W-:-:S05]  /*1520*/  IMAD.WIDE.U32 R24, R2, 0x8, R18 ;  /* 0x0000000802187825 */ /* 0x002fca00078e0012 */
[----:B------:R-:W2:Y:S04]  /*1530*/  LDG.E.64 R6, desc[UR12][R24.64] ;  /* 0x0000000c18067981 */ /* 0x000ea8000c1e1b00 */
[----:B------:R-:W3:Y:S04]  /*1540*/  LDG.E.64 R20, desc[UR12][R24.64+0x8] ;  /* 0x0000080c18147981 */ /* 0x000ee8000c1e1b00 */
[----:B------:R-:W4:Y:S04]  /*1550*/  LDG.E.64 R4, desc[UR12][R24.64+0x10] ;  /* 0x0000100c18047981 */ /* 0x000f28000c1e1b00 */
[----:B------:R-:W4:Y:S01]  /*1560*/  LDG.E.64 R16, desc[UR12][R24.64+0x18] ;  /* 0x0000180c18107981 */ /* 0x000f22000c1e1b00 */
[----:B------:R-:W-:-:S04]  /*1570*/  VIADD R22, R2, 0x4 ;  /* 0x0000000402167836 */ /* 0x000fc80000000000 */
[----:B------:R-:W-:-:S05]  /*1580*/  IMAD.WIDE.U32 R18, R22, 0x8, R18 ;  /* 0x0000000816127825 */ /* 0x000fca00078e0012 */
[----:B------:R-:W4:Y:S04]  /*1590*/  LDG.E.64 R14, desc[UR12][R18.64] ;  /* 0x0000000c120e7981 */ /* 0x000f28000c1e1b00 */
[----:B------:R-:W4:Y:S01]  /*15a0*/  LDG.E.64 R24, desc[UR12][R18.64+0x18] ;  /* 0x0000180c12187981 */ /* 0x000f22000c1e1b00 */
[----:B--2--5:R-:W-:-:S08]  /*15b0*/  DADD R6, -R8, R6 ;  /* 0x0000000008067229 */ /* 0x024fd00000000106 */
[----:B------:R-:W-:Y:S02]  /*15c0*/  DMUL R6, R6, R6 ;  /* 0x0000000606067228 */ /* 0x000fe40000000000 */
[----:B---3--:R-:W-:-:S06]  /*15d0*/  DADD R20, -R8, R20 ;  /* 0x0000000008147229 */ /* 0x008fcc0000000114 */
[----:B------:R-:W-:Y:S02]  /*15e0*/  DSETP.GEU.AND P3, PT, R6, R12, PT ;  /* 0x0000000c0600722a */ /* 0x000fe40003f6e000 */
[----:B------:R-:W2:Y:S01]  /*15f0*/  LDG.E.64 R6, desc[UR12][R18.64+0x8] ;  /* 0x0000080c12067981 */ /* 0x000ea2000c1e1b00 */
[----:B------:R-:W-:-:S03]  /*1600*/  DMUL R20, R20, R20 ;  /* 0x0000001414147228 */ /* 0x000fc60000000000 */
[----:B------:R-:W-:-:S06]  /*1610*/  DSETP.GT.AND P3, PT, R12, RZ, !P3 ;  /* 0x000000ff0c00722a */ /* 0x000fcc0005f64000 */
[----:B------:R-:W-:Y:S02]  /*1620*/  FSEL R13, R13, RZ, !P3 ;  /* 0x000000ff0d0d7208 */ /* 0x000fe40005800000 */
[----:B------:R-:W-:-:S06]  /*1630*/  FSEL R12, R12, RZ, !P3 ;  /* 0x000000ff0c0c7208 */ /* 0x000fcc0005800000 */
[----:B------:R-:W-:Y:S01]  /*1640*/  DSETP.GEU.AND P4, PT, R20, R12, PT ;  /* 0x0000000c1400722a */ /* 0x000fe20003f8e000 */
[----:B------:R-:W3:Y:S01]  /*1650*/  LDG.E.64 R20, desc[UR12][R18.64+0x10] ;  /* 0x0000100c12147981 */ /* 0x000ee2000c1e1b00 */
[----:B----4-:R-:W-:-:S04]  /*1660*/  DADD R4, -R8, R4 ;  /* 0x0000000008047229 */ /* 0x010fc80000000104 */
        /* <DEDUP_REMOVED lines=17> */
[----:B------:R-:W-:-:S06]  /*1780*/  DSETP.GT.AND P2, PT, R4, RZ, !P2 ;  /* 0x000000ff0400722a */ /* 0x000fcc0005744000 */
[----:B------:R-:W-:Y:S02]  /*1790*/  FSEL R4, R4, RZ, !P2 ;  /* 0x000000ff04047208 */ /* 0x000fe40005000000 */
[----:B------:R-:W-:Y:S01]  /*17a0*/  FSEL R5, R5, RZ, !P2 ;  /* 0x000000ff05057208 */ /* 0x000fe20005000000 */
[----:B------:R-:W-:Y:S01]  /*17b0*/  DADD R24, -R8, R24 ;  /* 0x0000000008187229 */ /* 0x000fe20000000118 */
[----:B------:R-:W-:-:S07]  /*17c0*/  SEL R23, R2, R23, P3 ;  /* 0x0000001702177207 */ /* 0x000fce0001800000 */
[----:B------:R-:W-:Y:S01]  /*17d0*/  DMUL R24, R24, R24 ;  /* 0x0000001818187228 */ /* 0x000fe20000000000 */
[C---:B------:R-:W-:Y:S02]  /*17e0*/  @P4 VIADD R23, R2.reuse, 0x1 ;  /* 0x0000000102174836 */ /* 0x040fe40000000000 */
[C---:B------:R-:W-:Y:S02]  /*17f0*/  @P5 VIADD R23, R2.reuse, 0x2 ;  /* 0x0000000202175836 */ /* 0x040fe40000000000 */
[----:B------:R-:W-:-:S05]  /*1800*/  @P6 VIADD R23, R2, 0x3 ;  /* 0x0000000302176836 */ /* 0x000fca0000000000 */
[----:B------:R-:W-:Y:S01]  /*1810*/  SEL R23, R22, R23, P2 ;  /* 0x0000001716177207 */ /* 0x000fe20001000000 */
[----:B--2---:R-:W-:-:S08]  /*1820*/  DADD R6, -R8, R6 ;  /* 0x0000000008067229 */ /* 0x004fd00000000106 */
[----:B------:R-:W-:-:S08]  /*1830*/  DMUL R6, R6, R6 ;  /* 0x0000000606067228 */ /* 0x000fd00000000000 */
[----:B------:R-:W-:Y:S02]  /*1840*/  DSETP.GEU.AND P1, PT, R6, R4, PT ;  /* 0x000000040600722a */ /* 0x000fe40003f2e000 */
[----:B---3--:R-:W-:-:S04]  /*1850*/  DADD R20, -R8, R20 ;  /* 0x0000000008147229 */ /* 0x008fc80000000114 */
[----:B------:R-:W-:-:S04]  /*1860*/  DSETP.GT.AND P1, PT, R4, RZ, !P1 ;  /* 0x000000ff0400722a */ /* 0x000fc80004f24000 */
[----:B------:R-:W-:Y:S02]  /*1870*/  DMUL R20, R20, R20 ;  /* 0x0000001414147228 */ /* 0x000fe40000000000 */
[----:B------:R-:W-:Y:S02]  /*1880*/  FSEL R4, R4, RZ, !P1 ;  /* 0x000000ff04047208 */ /* 0x000fe40004800000 */
[----:B------:R-:W-:-:S06]  /*1890*/  FSEL R5, R5, RZ, !P1 ;  /* 0x000000ff05057208 */ /* 0x000fcc0004800000 */
[----:B------:R-:W-:-:S06]  /*18a0*/  DSETP.GEU.AND P0, PT, R20, R4, PT ;  /* 0x000000041400722a */ /* 0x000fcc0003f0e000 */
[----:B------:R-:W-:-:S06]  /*18b0*/  DSETP.GT.AND P0, PT, R4, RZ, !P0 ;  /* 0x000000ff0400722a */ /* 0x000fcc0004704000 */
[----:B------:R-:W-:Y:S02]  /*18c0*/  FSEL R4, R4, RZ, !P0 ;  /* 0x000000ff04047208 */ /* 0x000fe40004000000 */
[----:B------:R-:W-:-:S06]  /*18d0*/  FSEL R5, R5, RZ, !P0 ;  /* 0x000000ff05057208 */ /* 0x000fcc0004000000 */
[----:B------:R-:W-:-:S06]  /*18e0*/  DSETP.GEU.AND P3, PT, R24, R4, PT ;  /* 0x000000041800722a */ /* 0x000fcc0003f6e000 */
[----:B------:R-:W-:Y:S01]  /*18f0*/  DSETP.GT.AND P3, PT, R4, RZ, !P3 ;  /* 0x000000ff0400722a */ /* 0x000fe20005f64000 */
[C---:B------:R-:W-:Y:S02]  /*1900*/  @P1 VIADD R23, R2.reuse, 0x5 ;  /* 0x0000000502171836 */ /* 0x040fe40000000000 */
[----:B------:R-:W-:Y:S01]  /*1910*/  @P0 VIADD R23, R2, 0x6 ;  /* 0x0000000602170836 */ /* 0x000fe20000000000 */
[----:B------:R-:W-:Y:S02]  /*1920*/  PLOP3.LUT P0, PT, PT, PT, PT, 0x8, 0x80 ;  /* 0x000000000080781c */ /* 0x000fe40003f0e170 */
[----:B------:R-:W-:Y:S02]  /*1930*/  FSEL R12, R4, RZ, !P3 ;  /* 0x000000ff040c7208 */ /* 0x000fe40005800000 */
[----:B------:R-:W-:-:S06]  /*1940*/  FSEL R13, R5, RZ, !P3 ;  /* 0x000000ff050d7208 */ /* 0x000fcc0005800000 */
[C---:B------:R-:W-:Y:S02]  /*1950*/  @P3 VIADD R23, R2.reuse, 0x7 ;  /* 0x0000000702173836 */ /* 0x040fe40000000000 */
[----:B------:R-:W-:-:S07]  /*1960*/  VIADD R2, R2, 0x8 ;  /* 0x0000000802027836 */ /* 0x000fce0000000000 */
.L_x_43:
[----:B------:R-:W-:-:S13]  /*1970*/  ISETP.NE.OR P0, PT, R2, R3, P0 ;  /* 0x000000030200720c */ /* 0x000fda0000705670 */
[----:B------:R-:W-:Y:S05]  /*1980*/  @!P0 BRA `(.L_x_39) ;  /* 0x0000000000908947 */ /* 0x000fea0003800000 */
.L_x_40:
[----:B0-----:R-:W-:-:S05]  /*1990*/  IMAD.WIDE.U32 R18, R2, 0x8, R10 ;  /* 0x0000000802127825 */ /* 0x001fca00078e000a */
[----:B------:R-:W2:Y:S04]  /*19a0*/  LDG.E.64 R14, desc[UR12][R18.64] ;  /* 0x0000000c120e7981 */ /* 0x000ea8000c1e1b00 */
[----:B------:R-:W3:Y:S04]  /*19b0*/  LDG.E.64 R16, desc[UR12][R18.64+0x8] ;  /* 0x0000080c12107981 */ /* 0x000ee8000c1e1b00 */
[----:B------:R-:W4:Y:S04]  /*19c0*/  LDG.E.64 R6, desc[UR12][R18.64+0x10] ;  /* 0x0000100c12067981 */ /* 0x000f28000c1e1b00 */
[----:B------:R-:W4:Y:S01]  /*19d0*/  LDG.E.64 R4, desc[UR12][R18.64+0x18] ;  /* 0x0000180c12047981 */ /* 0x000f22000c1e1b00 */
[----:B--2--5:R-:W-:-:S02]  /*19e0*/  DADD R14, -R8, R14 ;  /* 0x00000000080e7229 */ /* 0x024fc4000000010e */
[----:B---3--:R-:W-:-:S06]  /*19f0*/  DADD R16, -R8, R16 ;  /* 0x0000000008107229 */ /* 0x008fcc0000000110 */
[----:B------:R-:W-:Y:S02]  /*1a00*/  DMUL R14, R14, R14 ;  /* 0x0000000e0e0e7228 */ /* 0x000fe40000000000 */
[----:B----4-:R-:W-:Y:S02]  /*1a10*/  DADD R6, -R8, R6 ;  /* 0x0000000008067229 */ /* 0x010fe40000000106 */
[----:B------:R-:W-:Y:S02]  /*1a20*/  DMUL R16, R16, R16 ;  /* 0x0000001010107228 */ /* 0x000fe40000000000 */
[----:B------:R-:W-:Y:S02]  /*1a30*/  DADD R4, -R8, R4 ;  /* 0x0000000008047229 */ /* 0x000fe40000000104 */
[----:B------:R-:W-:Y:S02]  /*1a40*/  DSETP.GEU.AND P0, PT, R14, R12, PT ;  /* 0x0000000c0e00722a */ /* 0x000fe40003f0e000 */
[----:B------:R-:W-:-:S04]  /*1a50*/  DMUL R14, R6, R6 ;  /* 0x00000006060e7228 */ /* 0x000fc80000000000 */
[----:B------:R-:W-:-:S06]  /*1a60*/  DSETP.GT.AND P0, PT, R12, RZ, !P0 ;  /* 0x000000ff0c00722a */ /* 0x000fcc0004704000 */
[----:B------:R-:W-:Y:S02]  /*1a70*/  FSEL R13, R13, RZ, !P0 ;  /* 0x000000ff0d0d7208 */ /* 0x000fe40004000000 */
[----:B------:R-:W-:Y:S02]  /*1a80*/  FSEL R12, R12, RZ, !P0 ;  /* 0x000000ff0c0c7208 */ /* 0x000fe40004000000 */
[----:B------:R-:W-:-:S04]  /*1a90*/  SEL R23, R2, R23, P0 ;  /* 0x0000001702177207 */ /* 0x000fc80000000000 */
[----:B------:R-:W-:-:S06]  /*1aa0*/  DSETP.GEU.AND P1, PT, R16, R12, PT ;  /* 0x0000000c1000722a */ /* 0x000fcc0003f2e000 */
[----:B------:R-:W-:-:S06]  /*1ab0*/  DSETP.GT.AND P1, PT, R12, RZ, !P1 ;  /* 0x000000ff0c00722a */ /* 0x000fcc0004f24000 */
[----:B------:R-:W-:Y:S02]  /*1ac0*/  FSEL R6, R12, RZ, !P1 ;  /* 0x000000ff0c067208 */ /* 0x000fe40004800000 */
[----:B------:R-:W-:Y:S01]  /*1ad0*/  FSEL R7, R13, RZ, !P1 ;  /* 0x000000ff0d077208 */ /* 0x000fe20004800000 */
[----:B------:R-:W-:-:S05]  /*1ae0*/  DMUL R12, R4, R4 ;  /* 0x00000004040c7228 */ /* 0x000fca0000000000 */
[----:B------:R-:W-:Y:S01]  /*1af0*/  DSETP.GEU.AND P2, PT, R14, R6, PT ;  /* 0x000000060e00722a */ /* 0x000fe20003f4e000 */
[----:B------:R-:W-:-:S05]  /*1b00*/  @P1 VIADD R23, R2, 0x1 ;  /* 0x0000000102171836 */ /* 0x000fca0000000000 */
[----:B------:R-:W-:-:S06]  /*1b10*/  DSETP.GT.AND P2, PT, R6, RZ, !P2 ;  /* 0x000000ff0600722a */ /* 0x000fcc0005744000 */
[----:B------:R-:W-:Y:S02]  /*1b20*/  FSEL R4, R6, RZ, !P2 ;  /* 0x000000ff06047208 */ /* 0x000fe40005000000 */
[----:B------:R-:W-:-:S06]  /*1b30*/  FSEL R5, R7, RZ, !P2 ;  /* 0x000000ff07057208 */ /* 0x000fcc0005000000 */
[----:B------:R-:W-:Y:S01]  /*1b40*/  DSETP.GEU.AND P3, PT, R12, R4, PT ;  /* 0x000000040c00722a */ /* 0x000fe20003f6e000 */
[----:B------:R-:W-:-:S05]  /*1b50*/  @P2 VIADD R23, R2, 0x2 ;  /* 0x0000000202172836 */ /* 0x000fca0000000000 */
[----:B------:R-:W-:-:S06]  /*1b60*/  DSETP.GT.AND P3, PT, R4, RZ, !P3 ;  /* 0x000000ff0400722a */ /* 0x000fcc0005f64000 */
[----:B------:R-:W-:Y:S02]  /*1b70*/  FSEL R12, R4, RZ, !P3 ;  /* 0x000000ff040c7208 */ /* 0x000fe40005800000 */
[----:B------:R-:W-:-:S06]  /*1b80*/  FSEL R13, R5, RZ, !P3 ;  /* 0x000000ff050d7208 */ /* 0x000fcc0005800000 */
[C---:B------:R-:W-:Y:S02]  /*1b90*/  @P3 VIADD R23, R2.reuse, 0x3 ;  /* 0x0000000302173836 */ /* 0x040fe40000000000 */
[----:B------:R-:W-:-:S05]  /*1ba0*/  VIADD R2, R2, 0x4 ;  /* 0x0000000402027836 */ /* 0x000fca0000000000 */
[----:B------:R-:W-:-:S13]  /*1bb0*/  ISETP.NE.AND P0, PT, R2, R3, PT ;  /* 0x000000030200720c */ /* 0x000fda0003f05270 */
[----:B------:R-:W-:Y:S05]  /*1bc0*/  @P0 BRA `(.L_x_40) ;  /* 0xfffffffc00700947 */ /* 0x000fea000383ffff */
.L_x_39:
[----:B------:R-:W-:-:S09]  /*1bd0*/  UISETP.NE.AND UP0, UPT, UR5, URZ, UPT ;  /* 0x000000ff0500728c */ /* 0x000fd2000bf05270 */
[----:B------:R-:W-:Y:S05]  /*1be0*/  BRA.U !UP0, `(.L_x_29) ;  /* 0x00000001083c7547 */ /* 0x000fea000b800000 */
[----:B0-----:R-:W0:Y:S01]  /*1bf0*/  LDC.64 R10, c[0x0][0x3a8] ;  /* 0x0000ea00ff0a7b82 */ /* 0x001e220000000a00 */
[----:B------:R-:W-:-:S05]  /*1c00*/  UMOV UR4, URZ ;  /* 0x000000ff00047c82 */ /* 0x000fca0008000000 */
.L_x_44:
[----:B0-----:R-:W-:-:S06]  /*1c10*/  IMAD.WIDE.U32 R4, R3, 0x8, R10 ;  /* 0x0000000803047825 */ /* 0x001fcc00078e000a */
[----:B------:R-:W2:Y:S01]  /*1c20*/  LDG.E.64 R4, desc[UR12][R4.64] ;  /* 0x0000000c04047981 */ /* 0x000ea2000c1e1b00 */
[----:B------:R-:W-:-:S04]  /*1c30*/  UIADD3 UR4, UPT, UPT, UR4, 0x1, URZ ;  /* 0x0000000104047890 */ /* 0x000fc8000fffe0ff */
[----:B------:R-:W-:Y:S01]  /*1c40*/  UISETP.NE.AND UP0, UPT, UR4, UR5, UPT ;  /* 0x000000050400728c */ /* 0x000fe2000bf05270 */
[----:B--2--5:R-:W-:-:S08]  /*1c50*/  DADD R6, -R8, R4 ;  /* 0x0000000008067229 */ /* 0x024fd00000000104 */
[----:B------:R-:W-:-:S08]  /*1c60*/  DMUL R6, R6, R6 ;  /* 0x0000000606067228 */ /* 0x000fd00000000000 */
[----:B------:R-:W-:-:S06]  /*1c70*/  DSETP.GEU.AND P0, PT, R6, R12, PT ;  /* 0x0000000c0600722a */ /* 0x000fcc0003f0e000 */
[----:B------:R-:W-:-:S06]  /*1c80*/  DSETP.GT.AND P0, PT, R12, RZ, !P0 ;  /* 0x000000ff0c00722a */ /* 0x000fcc0004704000 */
[C---:B------:R-:W-:Y:S01]  /*1c90*/  SEL R23, R3.reuse, R23, P0 ;  /* 0x0000001703177207 */ /* 0x040fe20000000000 */
[----:B------:R-:W-:Y:S01]  /*1ca0*/  VIADD R3, R3, 0x1 ;  /* 0x0000000103037836 */ /* 0x000fe20000000000 */
[----:B------:R-:W-:Y:S02]  /*1cb0*/  FSEL R13, R13, RZ, !P0 ;  /* 0x000000ff0d0d7208 */ /* 0x000fe40004000000 */
[----:B------:R-:W-:Y:S01]  /*1cc0*/  FSEL R12, R12, RZ, !P0 ;  /* 0x000000ff0c0c7208 */ /* 0x000fe20004000000 */
[----:B------:R-:W-:Y:S06]  /*1cd0*/  BRA.U UP0, `(.L_x_44) ;  /* 0xfffffffd00cc7547 */ /* 0x000fec000b83ffff */
.L_x_29:
[----:B------:R-:W1:Y:S02]  /*1ce0*/  LDC.64 R2, c[0x0][0x398] ;  /* 0x0000e600ff027b82 */ /* 0x000e640000000a00 */
[----:B-1----:R-:W-:-:S05]  /*1cf0*/  IMAD.WIDE R2, R0, 0x4, R2 ;  /* 0x0000000400027825 */ /* 0x002fca00078e0202 */
[----:B------:R-:W-:Y:S01]  /*1d00*/  STG.E desc[UR12][R2.64], R23 ;  /* 0x0000001702007986 */ /* 0x000fe2000c10190c */
[----:B------:R-:W-:Y:S05]  /*1d10*/  EXIT ;  /* 0x000000000000794d */ /* 0x000fea0003800000 */
.L_x_45:
        /* <DEDUP_REMOVED lines=14> */
.L_x_63:


//--------------------- .text.getClusterCentroids --------------------------
	.section	.text.getClusterCentroids,"ax",@progbits
	.align	128
        .global         getClusterCentroids
        .type           getClusterCentroids,@function
        .size           getClusterCentroids,(.L_x_64 - getClusterCentroids)
        .other          getClusterCentroids,@"STO_CUDA_ENTRY STV_DEFAULT"
getClusterCentroids:
.text.getClusterCentroids:
        /* <DEDUP_REMOVED lines=13> */
[----:B------:R-:W0:Y:S02]  /*00d0*/  LDCU UR9, c[0x0][0x3a4] ;  /* 0x00007480ff0977ac */ /* 0x000e240008000800 */
[----:B0-----:R-:W-:-:S09]  /*00e0*/  UISETP.GE.AND UP0, UPT, UR9, 0x1, UPT ;  /* 0x000000010900788c */ /* 0x001fd2000bf06270 */
[----:B------:R-:W-:Y:S05]  /*00f0*/  BRA.U !UP0, `(.L_x_47) ;  /* 0x0000000908387547 */ /* 0x000fea000b800000 */
[----:B------:R-:W-:Y:S02]  /*0100*/  ULOP3.LUT UR5, UR9, 0x7ffffff8, URZ, 0xc0, !UPT ;  /* 0x7ffffff809057892 */ /* 0x000fe4000f8ec0ff */
[----:B------:R-:W-:Y:S01]  /*0110*/  IMAD R3, R0, UR9, RZ ;  /* 0x0000000900037c24 */ /* 0x000fe2000f8e02ff */
[----:B------:R-:W-:Y:S01]  /*0120*/  ULOP3.LUT UR7, UR9, 0x7, URZ, 0xc0, !UPT ;  /* 0x0000000709077892 */ /* 0x000fe2000f8ec0ff */
[----:B------:R-:W-:Y:S01]  /*0130*/  IMAD.MOV.U32 R5, RZ, RZ, RZ ;  /* 0x000000ffff057224 */ /* 0x000fe200078e00ff */
[----:B------:R-:W-:Y:S01]  /*0140*/  ULOP3.LUT UR8, UR9, 0x3, URZ, 0xc0, !UPT ;  /* 0x0000000309087892 */ /* 0x000fe2000f8ec0ff */
[----:B------:R-:W-:Y:S01]  /*0150*/  IMAD.MOV.U32 R2, RZ, RZ, RZ ;  /* 0x000000ffff027224 */ /* 0x000fe200078e00ff */
[----:B------:R-:W-:Y:S01]  /*0160*/  UIADD3 UR6, UPT, UPT, -UR5, URZ, URZ ;  /* 0x000000ff05067290 */ /* 0x000fe2000fffe1ff */
[----:B------:R-:W-:Y:S02]  /*0170*/  IMAD.MOV.U32 R6, RZ, RZ, -0x1 ;  /* 0xffffffffff067424 */ /* 0x000fe400078e00ff */
[----:B------:R-:W-:-:S09]  /*0180*/  IMAD.MOV.U32 R7, RZ, RZ, 0x7fefffff ;  /* 0x7fefffffff077424 */ /* 0x000fd200078e00ff */
.L_x_53:
        /* <DEDUP_REMOVED lines=13> */
.L_x_49:
[----:B------:R-:W0:Y:S01]  /*0260*/  LDC.64 R26, c[0x0][0x388] ;  /* 0x0000e200ff1a7b82 */ /* 0x000e220000000a00 */
[----:B------:R-:W2:Y:S04]  /*0270*/  LDG.E.64 R12, desc[UR10][R8.64+-0x20] ;  /* 0xffffe00a080c7981 */ /* 0x000ea8000c1e1b00 */
[----:B------:R-:W3:Y:S04]  /*0280*/  LDG.E.64 R18, desc[UR10][R8.64+-0x18] ;  /* 0xffffe80a08127981 */ /* 0x000ee8000c1e1b00 */
[----:B------:R-:W4:Y:S04]  /*0290*/  LDG.E.64 R14, desc[UR10][R8.64+-0x10] ;  /* 0xfffff00a080e7981 */ /* 0x000f28000c1e1b00 */
[----:B------:R-:W5:Y:S01]  /*02a0*/  LDG.E.64 R24, desc[UR10][R8.64+0x18] ;  /* 0x0000180a08187981 */ /* 0x000f62000c1e1b00 */
[----:B0-----:R-:W-:-:S05]  /*02b0*/  IMAD.WIDE R26, R28, 0x8, R26 ;  /* 0x000000081c1a7825 */ /* 0x001fca00078e021a */
[----:B------:R-:W2:Y:S04]  /*02c0*/  LDG.E.64 R10, desc[UR10][R26.64] ;  /* 0x0000000a1a0a7981 */ /* 0x000ea8000c1e1b00 */
[----:B------:R-:W3:Y:S04]  /*02d0*/  LDG.E.64 R20, desc[UR10][R26.64+0x8] ;  /* 0x0000080a1a147981 */ /* 0x000ee8000c1e1b00 */
[----:B------:R-:W4:Y:S01]  /*02e0*/  LDG.E.64 R16, desc[UR10][R26.64+0x10] ;  /* 0x0000100a1a107981 */ /* 0x000f22000c1e1b00 */
[----:B--2---:R-:W-:-:S03]  /*02f0*/  DADD R10, R10, -R12 ;  /* 0x000000000a0a7229 */ /* 0x004fc6000000080c */
[----:B------:R-:W2:Y:S05]  /*0300*/  LDG.E.64 R12, desc[UR10][R26.64+0x18] ;  /* 0x0000180a1a0c7981 */ /* 0x000eaa000c1e1b00 */
[----:B------:R-:W-:Y:S02]  /*0310*/  DFMA R22, R10, R10, R22 ;  /* 0x0000000a0a16722b */ /* 0x000fe40000000016 */
[----:B------:R-:W2:Y:S01]  /*0320*/  LDG.E.64 R10, desc[UR10][R8.64+-0x8] ;  /* 0xfffff80a080a7981 */ /* 0x000ea2000c1e1b00 */
[----:B---3--:R-:W-:-:S03]  /*0330*/  DADD R18, R20, -R18 ;  /* 0x0000000014127229 */ /* 0x008fc60000000812 */
[----:B------:R-:W3:Y:S05]  /*0340*/  LDG.E.64 R20, desc[UR10][R8.64] ;  /* 0x0000000a08147981 */ /* 0x000eea000c1e1b00 */
[----:B------:R-:W-:Y:S01]  /*0350*/  DFMA R18, R18, R18, R22 ;  /* 0x000000121212722b */ /* 0x000fe20000000016 */
[----:B------:R-:W3:Y:S01]  /*0360*/  LDG.E.64 R22, desc[UR10][R26.64+0x20] ;  /* 0x0000200a1a167981 */ /* 0x000ee2000c1e1b00 */
[----:B----4-:R-:W-:-:S08]  /*0370*/  DADD R14, R16, -R14 ;  /* 0x00000000100e7229 */ /* 0x010fd0000000080e */
[----:B------:R-:W-:Y:S01]  /*0380*/  DFMA R14, R14, R14, R18 ;  /* 0x0000000e0e0e722b */ /* 0x000fe20000000012 */
[----:B------:R-:W4:Y:S01]  /*0390*/  LDG.E.64 R18, desc[UR10][R26.64+0x30] ;  /* 0x0000300a1a127981 */ /* 0x000f22000c1e1b00 */
[----:B--2---:R-:W-:-:S03]  /*03a0*/  DADD R16, R12, -R10 ;  /* 0x000000000c107229 */ /* 0x004fc6000000080a */
[----:B------:R-:W2:Y:S04]  /*03b0*/  LDG.E.64 R10, desc[UR10][R8.64+0x8] ;  /* 0x0000080a080a7981 */ /* 0x000ea8000c1e1b00 */
[----:B------:R-:W2:Y:S01]  /*03c0*/  LDG.E.64 R12, desc[UR10][R26.64+0x28] ;  /* 0x0000280a1a0c7981 */ /* 0x000ea2000c1e1b00 */
[----:B------:R-:W-:-:S03]  /*03d0*/  DFMA R14, R16, R16, R14 ;  /* 0x00000010100e722b */ /* 0x000fc6000000000e */
[----:B------:R0:W4:Y:S01]  /*03e0*/  LDG.E.64 R16, desc[UR10][R8.64+0x10] ;  /* 0x0000100a08107981 */ /* 0x000122000c1e1b00 */
[----:B---3--:R-:W-:-:S03]  /*03f0*/  DADD R20, R22, -R20 ;  /* 0x0000000016147229 */ /* 0x008fc60000000814 */
[----:B------:R-:W5:Y:S05]  /*0400*/  LDG.E.64 R22, desc[UR10][R26.64+0x38] ;  /* 0x0000380a1a167981 */ /* 0x000f6a000c1e1b00 */
[----:B------:R-:W-:Y:S01]  /*0410*/  DFMA R14, R20, R20, R14 ;  /* 0x00000014140e722b */ /* 0x000fe2000000000e */
[----:B------:R-:W-:-:S04]  /*0420*/  UIADD3 UR4, UPT, UPT, UR4, 0x8, URZ ;  /* 0x0000000804047890 */ /* 0x000fc8000fffe0ff */
[----:B------:R-:W-:Y:S01]  /*0430*/  UISETP.NE.AND UP0, UPT, UR4, URZ, UPT ;  /* 0x000000ff0400728c */ /* 0x000fe2000bf05270 */
[----:B0-----:R-:W-:Y:S01]  /*0440*/  IADD3 R8, P0, PT, R8, 0x40, RZ ;  /* 0x0000004008087810 */ /* 0x001fe20007f1e0ff */
[----:B------:R-:W-:-:S04]  /*0450*/  VIADD R28, R28, 0x8 ;  /* 0x000000081c1c7836 */ /* 0x000fc80000000000 */
[----:B------:R-:W-:Y:S01]  /*0460*/  IMAD.X R9, RZ, RZ, R9, P0 ;  /* 0x000000ffff097224 */ /* 0x000fe200000e0609 */
[----:B--2---:R-:W-:Y:S02]  /*0470*/  DADD R10, R12, -R10 ;  /* 0x000000000c0a7229 */ /* 0x004fe4000000080a */
[----:B----4-:R-:W-:-:S06]  /*0480*/  DADD R16, R18, -R16 ;  /* 0x0000000012107229 */ /* 0x010fcc0000000810 */
[----:B------:R-:W-:Y:S02]  /*0490*/  DFMA R14, R10, R10, R14 ;  /* 0x0000000a0a0e722b */ /* 0x000fe4000000000e */
[----:B-----5:R-:W-:-:S06]  /*04a0*/  DADD R22, R22, -R24 ;  /* 0x0000000016167229 */ /* 0x020fcc0000000818 */
[----:B------:R-:W-:-:S08]  /*04b0*/  DFMA R14, R16, R16, R14 ;  /* 0x00000010100e722b */ /* 0x000fd0000000000e */
[----:B------:R-:W-:Y:S01]  /*04c0*/  DFMA R22, R22, R22, R14 ;  /* 0x000000161616722b */ /* 0x000fe2000000000e */
[----:B------:R-:W-:Y:S10]  /*04d0*/  BRA.U UP0, `(.L_x_49) ;  /* 0xfffffffd00607547 */ /* 0x000ff4000b83ffff */
[----:B------:R-:W-:-:S05]  /*04e0*/  UMOV UR4, UR5 ;  /* 0x0000000500047c82 */ /* 0x000fca0008000000 */
.L_x_48:
[----:B------:R-:W-:-:S09]  /*04f0*/  UISETP.NE.AND UP0, UPT, UR7, URZ, UPT ;  /* 0x000000ff0700728c */ /* 0x000fd2000bf05270 */
[----:B------:R-:W-:Y:S05]  /*0500*/  BRA.U !UP0, `(.L_x_50) ;  /* 0x00000005080c7547 */ /* 0x000fea000b800000 */
[----:B------:R-:W-:Y:S02]  /*0510*/  UIADD3 UR9, UPT, UPT, UR7, -0x1, URZ ;  /* 0xffffffff07097890 */ /* 0x000fe4000fffe0ff */
[----:B------:R-:W-:Y:S02]  /*0520*/  UISETP.NE.AND UP1, UPT, UR8, URZ, UPT ;  /* 0x000000ff0800728c */ /* 0x000fe4000bf25270 */
[----:B------:R-:W-:-:S09]  /*0530*/  UISETP.GE.U32.AND UP0, UPT, UR9, 0x3, UPT ;  /* 0x000000030900788c */ /* 0x000fd2000bf06070 */
[----:B------:R-:W-:Y:S05]  /*0540*/  BRA.U !UP0, `(.L_x_51) ;  /* 0x0000000108707547 */ /* 0x000fea000b800000 */
[----:B------:R-:W0:Y:S01]  /*0550*/  LDC.64 R8, c[0x0][0x398] ;  /* 0x0000e600ff087b82 */ /* 0x000e220000000a00 */
[----:B------:R-:W-:Y:S01]  /*0560*/  IADD3 R11, PT, PT, R3, UR4, RZ ;  /* 0x00000004030b7c10 */ /* 0x000fe2000fffe0ff */
[C---:B------:R-:W-:Y:S01]  /*0570*/  VIADD R13, R4.reuse, UR4 ;  /* 0x00000004040d7c36 */ /* 0x040fe20008000000 */
[----:B------:R-:W-:-:S05]  /*0580*/  IADD3 R10, P0, PT, R4, UR4, RZ ;  /* 0x00000004040a7c10 */ /* 0x000fca000ff1e0ff */
[----:B------:R-:W1:Y:S08]  /*0590*/  LDC.64 R28, c[0x0][0x388] ;  /* 0x0000e200ff1c7b82 */ /* 0x000e700000000a00 */
[----:B------:R-:W2:Y:S01]  /*05a0*/  LDC.64 R26, c[0x0][0x398] ;  /* 0x0000e600ff1a7b82 */ /* 0x000ea20000000a00 */
[----:B0-----:R-:W-:-:S06]  /*05b0*/  IMAD.WIDE.U32 R8, R13, 0x8, R8 ;  /* 0x000000080d087825 */ /* 0x001fcc00078e0008 */
[----:B------:R-:W3:Y:S01]  /*05c0*/  LDG.E.64 R8, desc[UR10][R8.64] ;  /* 0x0000000a08087981 */ /* 0x000ee2000c1e1b00 */
[----:B-1----:R-:W-:-:S04]  /*05d0*/  IMAD.WIDE R28, R11, 0x8, R28 ;  /* 0x000000080b1c7825 */ /* 0x002fc800078e021c */
[----:B------:R-:W-:Y:S01]  /*05e0*/  IMAD.X R11, RZ, RZ, RZ, P0 ;  /* 0x000000ffff0b7224 */ /* 0x000fe200000e06ff */
[----:B------:R-:W3:Y:S01]  /*05f0*/  LDG.E.64 R24, desc[UR10][R28.64] ;  /* 0x0000000a1c187981 */ /* 0x000ee2000c1e1b00 */
[----:B--2---:R-:W-:-:S03]  /*0600*/  LEA R26, P0, R10, R26, 0x3 ;  /* 0x0000001a0a1a7211 */ /* 0x004fc600078018ff */
[----:B------:R-:W2:Y:S01]  /*0610*/  LDG.E.64 R14, desc[UR10][R28.64+0x10] ;  /* 0x0000100a1c0e7981 */ /* 0x000ea2000c1e1b00 */
[----:B------:R-:W-:-:S03]  /*0620*/  LEA.HI.X R27, R10, R27, R11, 0x3, P0 ;  /* 0x0000001b0a1b7211 */ /* 0x000fc600000f1c0b */
[----:B------:R-:W4:Y:S04]  /*0630*/  LDG.E.64 R18, desc[UR10][R28.64+0x18] ;  /* 0x0000180a1c127981 */ /* 0x000f28000c1e1b00 */
[----:B------:R-:W5:Y:S04]  /*0640*/  LDG.E.64 R10, desc[UR10][R28.64+0x8] ;  /* 0x0000080a1c0a7981 */ /* 0x000f68000c1e1b00 */
[----:B------:R-:W5:Y:S04]  /*0650*/  LDG.E.64 R12, desc[UR10][R26.64+0x8] ;  /* 0x0000080a1a0c7981 */ /* 0x000f68000c1e1b00 */
[----:B------:R-:W2:Y:S04]  /*0660*/  LDG.E.64 R16, desc[UR10][R26.64+0x10] ;  /* 0x0000100a1a107981 */ /* 0x000ea8000c1e1b00 */
[----:B------:R-:W4:Y:S01]  /*0670*/  LDG.E.64 R20, desc[UR10][R26.64+0x18] ;  /* 0x0000180a1a147981 */ /* 0x000f22000c1e1b00 */
[----:B------:R-:W-:Y:S01]  /*0680*/  UIADD3 UR4, UPT, UPT, UR4, 0x4, URZ ;  /* 0x0000000404047890 */ /* 0x000fe2000fffe0ff */
[----:B---3--:R-:W-:-:S08]  /*0690*/  DADD R24, R24, -R8 ;  /* 0x0000000018187229 */ /* 0x008fd00000000808 */
[----:B------:R-:W-:Y:S02]  /*06a0*/  DFMA R22, R24, R24, R22 ;  /* 0x000000181816722b */ /* 0x000fe40000000016 */
[----:B-----5:R-:W-:Y:S02]  /*06b0*/  DADD R10, R10, -R12 ;  /* 0x000000000a0a7229 */ /* 0x020fe4000000080c */
[----:B--2---:R-:W-:-:S06]  /*06c0*/  DADD R14, R14, -R16 ;  /* 0x000000000e0e7229 */ /* 0x004fcc0000000810 */
[----:B------:R-:W-:Y:S02]  /*06d0*/  DFMA R22, R10, R10, R22 ;  /* 0x0000000a0a16722b */ /* 0x000fe40000000016 */
[----:B----4-:R-:W-:-:S06]  /*06e0*/  DADD R18, R18, -R20 ;  /* 0x0000000012127229 */ /* 0x010fcc0000000814 */
[----:B------:R-:W-:-:S08]  /*06f0*/  DFMA R22, R14, R14, R22 ;  /* 0x0000000e0e16722b */ /* 0x000fd00000000016 */
[----:B------:R-:W-:-:S11]  /*0700*/  DFMA R22, R18, R18, R22 ;  /* 0x000000121216722b */ /* 0x000fd60000000016 */
.L_x_51:
[----:B------:R-:W-:Y:S05]  /*0710*/  BRA.U !UP1, `(.L_x_50) ;  /* 0x0000000109887547 */ /* 0x000fea000b800000 */
[----:B------:R-:W-:Y:S02]  /*0720*/  UISETP.NE.AND UP0, UPT, UR8, 0x1, UPT ;  /* 0x000000010800788c */ /* 0x000fe4000bf05270 */
[----:B------:R-:W-:-:S07]  /*0730*/  ULOP3.LUT UP1, URZ, UR12, 0x1, URZ, 0xc0, !UPT ;  /* 0x000000010cff7892 */ /* 0x000fce000f82c0ff */
[----:B------:R-:W-:Y:S05]  /*0740*/  BRA.U !UP0, `(.L_x_52) ;  /* 0x0000000108507547 */ /* 0x000fea000b800000 */
[----:B------:R-:W0:Y:S01]  /*0750*/  LDC.64 R12, c[0x0][0x388] ;  /* 0x0000e200ff0c7b82 */ /* 0x000e220000000a00 */
[----:B------:R-:W-:Y:S01]  /*0760*/  VIADD R15, R3, UR4 ;  /* 0x00000004030f7c36 */ /* 0x000fe20008000000 */
[C---:B------:R-:W-:Y:S01]  /*0770*/  IADD3 R16, P0, PT, R4.reuse, UR4, RZ ;  /* 0x0000000404107c10 */ /* 0x040fe2000ff1e0ff */
[----:B------:R-:W-:-:S05]  /*0780*/  VIADD R17, R4, UR4 ;  /* 0x0000000404117c36 */ /* 0x000fca0008000000 */
[----:B------:R-:W1:Y:S08]  /*0790*/  LDC.64 R10, c[0x0][0x398] ;  /* 0x0000e600ff0a7b82 */ /* 0x000e700000000a00 */
[----:B------:R-:W2:Y:S01]  /*07a0*/  LDC.64 R8, c[0x0][0x398] ;  /* 0x0000e600ff087b82 */ /* 0x000ea20000000a00 */
[----:B0-----:R-:W-:-:S04]  /*07b0*/  IMAD.WIDE R12, R15, 0x8, R12 ;  /* 0x000000080f0c7825 */ /* 0x001fc800078e020c */
[----:B-1----:R-:W-:Y:S02]  /*07c0*/  IMAD.WIDE.U32 R14, R17, 0x8, R10 ;  /* 0x00000008110e7825 */ /* 0x002fe400078e000a */
[----:B------:R-:W3:Y:S02]  /*07d0*/  LDG.E.64 R10, desc[UR10][R12.64] ;  /* 0x0000000a0c0a7981 */ /* 0x000ee4000c1e1b00 */
[----:B------:R-:W-:Y:S02]  /*07e0*/  IMAD.X R17, RZ, RZ, RZ, P0 ;  /* 0x000000ffff117224 */ /* 0x000fe400000e06ff */
        /* <DEDUP_REMOVED lines=10> */
.L_x_52:
        /* <DEDUP_REMOVED lines=11> */
.L_x_50:
[----:B------:R-:W0:Y:S01]  /*0940*/  LDCU UR4, c[0x0][0x3a0] ;  /* 0x00007400ff0477ac */ /* 0x000e220008000800 */
[----:B------:R-:W-:Y:S01]  /*0950*/  IADD3 R4, PT, PT, R5, 0x1, RZ ;  /* 0x0000000105047810 */ /* 0x000fe20007ffe0ff */
[----:B------:R-:W-:-:S06]  /*0960*/  DSETP.GEU.AND P0, PT, R22, R6, PT ;  /* 0x000000061600722a */ /* 0x000fcc0003f0e000 */
[----:B------:R-:W-:Y:S02]  /*0970*/  FSEL R6, R22, R6, !P0 ;  /* 0x0000000616067208 */ /* 0x000fe40004000000 */
[----:B------:R-:W-:Y:S02]  /*0980*/  FSEL R7, R23, R7, !P0 ;  /* 0x0000000717077208 */ /* 0x000fe40004000000 */
[----:B------:R-:W-:Y:S02]  /*0990*/  SEL R2, R5, R2, !P0 ;  /* 0x0000000205027207 */ /* 0x000fe40004000000 */
[----:B0-----:R-:W-:-:S13]  /*09a0*/  ISETP.NE.AND P1, PT, R4, UR4, PT ;  /* 0x0000000404007c0c */ /* 0x001fda000bf25270 */
[----:B------:R-:W-:Y:S05]  /*09b0*/  @!P1 BRA `(.L_x_46) ;  /* 0x0000000400289947 */ /* 0x000fea0003800000 */
[----:B------:R-:W-:Y:S01]  /*09c0*/  IMAD.MOV.U32 R5, RZ, RZ, R4 ;  /* 0x000000ffff057224 */ /* 0x000fe200078e0004 */
[----:B------:R-:W-:Y:S06]  /*09d0*/  BRA `(.L_x_53) ;  /* 0xfffffff400ec7947 */ /* 0x000fec000383ffff */
.L_x_47:
[----:B------:R-:W-:Y:S01]  /*09e0*/  UISETP.GE.U32.AND UP0, UPT, UR4, 0x4, UPT ;  /* 0x000000040400788c */ /* 0x000fe2000bf06070 */
[----:B------:R-:W-:Y:S01]  /*09f0*/  CS2R R2, SRZ ;  /* 0x0000000000027805 */ /* 0x000fe2000001ff00 */
[----:B------:R-:W-:Y:S01]  /*0a00*/  IMAD.MOV.U32 R4, RZ, RZ, -0x1 ;  /* 0xffffffffff047424 */ /* 0x000fe200078e00ff */
[----:B------:R-:W-:Y:S01]  /*0a10*/  ULOP3.LUT UR5, UR4, 0x3, URZ, 0xc0, !UPT ;  /* 0x0000000304057892 */ /* 0x000fe2000f8ec0ff */
[----:B------:R-:W-:-:S05]  /*0a20*/  IMAD.MOV.U32 R5, RZ, RZ, 0x7fefffff ;  /* 0x7fefffffff057424 */ /* 0x000fca00078e00ff */
[----:B------:R-:W-:Y:S06]  /*0a30*/  BRA.U !UP0, `(.L_x_54) ;  /* 0x0000000108dc7547 */ /* 0x000fec000b800000 */
[----:B------:R-:W-:Y:S01]  /*0a40*/  ULOP3.LUT UR4, UR4, 0x7ffffffc, URZ, 0xc0, !UPT ;  /* 0x7ffffffc04047892 */ /* 0x000fe2000f8ec0ff */
[----:B------:R-:W-:Y:S01]  /*0a50*/  IMAD.MOV.U32 R6, RZ, RZ, RZ ;  /* 0x000000ffff067224 */ /* 0x000fe200078e00ff */
[----:B------:R-:W-:Y:S01]  /*0a60*/  MOV R5, 0x7fefffff ;  /* 0x7fefffff00057802 */ /* 0x000fe20000000f00 */
[----:B------:R-:W-:Y:S01]  /*0a70*/  IMAD.MOV.U32 R2, RZ, RZ, RZ ;  /* 0x000000ffff027224 */ /* 0x000fe200078e00ff */
[----:B------:R-:W-:Y:S01]  /*0a80*/  UISETP.GT.AND UP0, UPT, UR4, URZ, UPT ;  /* 0x000000ff0400728c */ /* 0x000fe2000bf04270 */
[----:B------:R-:W-:Y:S02]  /*0a90*/  IMAD.MOV.U32 R4, RZ, RZ, -0x1 ;  /* 0xffffffffff047424 */ /* 0x000fe400078e00ff */
[----:B------:R-:W-:-:S06]  /*0aa0*/  IMAD.U32 R3, RZ, RZ, UR4 ;  /* 0x00000004ff037e24 */ /* 0x000fcc000f8e00ff */
[----:B------:R-:W-:Y:S05]  /*0ab0*/  BRA.U !UP0, `(.L_x_55) ;  /* 0x0000000108a07547 */ /* 0x000fea000b800000 */
[----:B------:R-:W-:Y:S01]  /*0ac0*/  IMAD.IADD R7, R3, 0x1, -R6 ;  /* 0x0000000103077824 */ /* 0x000fe200078e0a06 */
[----:B------:R-:W-:-:S04]  /*0ad0*/  PLOP3.LUT P0, PT, PT, PT, PT, 0x80, 0x8 ;  /* 0x000000000008781c */ /* 0x000fc80003f0f070 */
[----:B------:R-:W-:-:S13]  /*0ae0*/  ISETP.GT.AND P1, PT, R7, 0xc, PT ;  /* 0x0000000c0700780c */ /* 0x000fda0003f24270 */
[----:B------:R-:W-:Y:S05]  /*0af0*/  @!P1 BRA `(.L_x_56) ;  /* 0x0000000000549947 */ /* 0x000fea0003800000 */
[----:B------:R-:W-:Y:S01]  /*0b00*/  PLOP3.LUT P0, PT, PT, PT, PT, 0x8, 0x80 ;  /* 0x000000000080781c */ /* 0x000fe20003f0e170 */
[----:B------:R-:W-:-:S12]  /*0b10*/  VIADD R7, R3, 0xfffffff4 ;  /* 0xfffffff403077836 */ /* 0x000fd80000000000 */
.L_x_57:
[----:B------:R-:W-:-:S06]  /*0b20*/  DSETP.GT.AND P2, PT, R4, RZ, PT ;  /* 0x000000ff0400722a */ /* 0x000fcc0003f44000 */
[----:B------:R-:W-:Y:S02]  /*0b30*/  FSEL R5, R5, RZ, !P2 ;  /* 0x000000ff05057208 */ /* 0x000fe40005000000 */
[----:B------:R-:W-:Y:S02]  /*0b40*/  FSEL R4, R4, RZ, !P2 ;  /* 0x000000ff04047208 */ /* 0x000fe40005000000 */
[----:B------:R-:W-:-:S04]  /*0b50*/  SEL R2, R6, R2, P2 ;  /* 0x0000000206027207 */ /* 0x000fc80001000000 */
[----:B------:R-:W-:-:S06]  /*0b60*/  DSETP.GT.AND P3, PT, R4, RZ, PT ;  /* 0x000000ff0400722a */ /* 0x000fcc0003f64000 */
[----:B------:R-:W-:Y:S02]  /*0b70*/  FSEL R4, R4, RZ, !P3 ;  /* 0x000000ff04047208 */ /* 0x000fe40005800000 */
[----:B------:R-:W-:-:S06]  /*0b80*/  FSEL R5, R5, RZ, !P3 ;  /* 0x000000ff05057208 */ /* 0x000fcc0005800000 */
[----:B------:R-:W-:Y:S01]  /*0b90*/  DSETP.GT.AND P4, PT, R4, RZ, PT ;  /* 0x000000ff0400722a */ /* 0x000fe20003f84000 */
[----:B------:R-:W-:-:S05]  /*0ba0*/  @P3 VIADD R2, R6, 0x4 ;  /* 0x0000000406023836 */ /* 0x000fca0000000000 */
[----:B------:R-:W-:Y:S02]  /*0bb0*/  FSEL R4, R4, RZ, !P4 ;  /* 0x000000ff04047208 */ /* 0x000fe40006000000 */
[----:B------:R-:W-:-:S06]  /*0bc0*/  FSEL R5, R5, RZ, !P4 ;  /* 0x000000ff05057208 */ /* 0x000fcc0006000000 */
[----:B------:R-:W-:Y:S01]  /*0bd0*/  DSETP.GT.AND P1, PT, R4, RZ, PT ;  /* 0x000000ff0400722a */ /* 0x000fe20003f24000 */
[----:B------:R-:W-:-:S05]  /*0be0*/  @P4 VIADD R2, R6, 0x8 ;  /* 0x0000000806024836 */ /* 0x000fca0000000000 */
[----:B------:R-:W-:Y:S02]  /*0bf0*/  FSEL R4, R4, RZ, !P1 ;  /* 0x000000ff04047208 */ /* 0x000fe40004800000 */
[----:B------:R-:W-:-:S06]  /*0c00*/  FSEL R5, R5, RZ, !P1 ;  /* 0x000000ff05057208 */ /* 0x000fcc0004800000 */
[C---:B------:R-:W-:Y:S01]  /*0c10*/  @P1 VIADD R2, R6.reuse, 0xc ;  /* 0x0000000c06021836 */ /* 0x040fe20000000000 */
[----:B------:R-:W-:-:S04]  /*0c20*/  IADD3 R6, PT, PT, R6, 0x10, RZ ;  /* 0x0000001006067810 */ /* 0x000fc80007ffe0ff */
[----:B------:R-:W-:-:S13]  /*0c30*/  ISETP.GE.AND P2, PT, R6, R7, PT ;  /* 0x000000070600720c */ /* 0x000fda0003f46270 */
[----:B------:R-:W-:Y:S05]  /*0c40*/  @!P2 BRA `(.L_x_57) ;  /* 0xfffffffc00b4a947 */ /* 0x000fea000383ffff */
.L_x_56:
[----:B------:R-:W-:-:S05]  /*0c50*/  IMAD.IADD R7, R3, 0x1, -R6 ;  /* 0x0000000103077824 */ /* 0x000fca00078e0a06 */
[----:B------:R-:W-:-:S13]  /*0c60*/  ISETP.GT.AND P1, PT, R7, 0x4, PT ;  /* 0x000000040700780c */ /* 0x000fda0003f24270 */
[----:B------:R-:W-:Y:S05]  /*0c70*/  @!P1 BRA `(.L_x_58) ;  /* 0x0000000000289947 */ /* 0x000fea0003800000 */
[----:B------:R-:W-:Y:S01]  /*0c80*/  DSETP.GT.AND P1, PT, R4, RZ, PT ;  /* 0x000000ff0400722a */ /* 0x000fe20003f24000 */
[----:B------:R-:W-:-:S05]  /*0c90*/  PLOP3.LUT P0, PT, PT, PT, PT, 0x8, 0x80 ;  /* 0x000000000080781c */ /* 0x000fca0003f0e170 */
[----:B------:R-:W-:Y:S02]  /*0ca0*/  FSEL R5, R5, RZ, !P1 ;  /* 0x000000ff05057208 */ /* 0x000fe40004800000 */
[----:B------:R-:W-:Y:S02]  /*0cb0*/  FSEL R4, R4, RZ, !P1 ;  /* 0x000000ff04047208 */ /* 0x000fe40004800000 */
[----:B------:R-:W-:-:S04]  /*0cc0*/  SEL R2, R6, R2, P1 ;  /* 0x0000000206027207 */ /* 0x000fc80000800000 */
[----:B------:R-:W-:-:S06]  /*0cd0*/  DSETP.GT.AND P2, PT, R4, RZ, PT ;  /* 0x000000ff0400722a */ /* 0x000fcc0003f44000 */
[----:B------:R-:W-:Y:S02]  /*0ce0*/  FSEL R4, R4, RZ, !P2 ;  /* 0x000000ff04047208 */ /* 0x000fe40005000000 */
[----:B------:R-:W-:-:S06]  /*0cf0*/  FSEL R5, R5, RZ, !P2 ;  /* 0x000000ff05057208 */ /* 0x000fcc0005000000 */
[C---:B------:R-:W-:Y:S02]  /*0d00*/  @P2 VIADD R2, R6.reuse, 0x4 ;  /* 0x0000000406022836 */ /* 0x040fe40000000000 */
[----:B------:R-:W-:-:S07]  /*0d10*/  VIADD R6, R6, 0x8 ;  /* 0x0000000806067836 */ /* 0x000fce0000000000 */
.L_x_58:
[----:B------:R-:W-:-:S13]  /*0d20*/  ISETP.NE.OR P0, PT, R6, R3, P0 ;  /* 0x000000030600720c */ /* 0x000fda0000705670 */
[----:B------:R-:W-:Y:S05]  /*0d30*/  @!P0 BRA `(.L_x_54) ;  /* 0x00000000001c8947 */ /* 0x000fea0003800000 */
.L_x_55:
[----:B------:R-:W-:-:S06]  /*0d40*/  DSETP.GT.AND P1, PT, R4, RZ, PT ;  /* 0x000000ff0400722a */ /* 0x000fcc0003f24000 */
[C---:B------:R-:W-:Y:S01]  /*0d50*/  SEL R2, R6.reuse, R2, P1 ;  /* 0x0000000206027207 */ /* 0x040fe20000800000 */
[----:B------:R-:W-:Y:S01]  /*0d60*/  VIADD R6, R6, 0x4 ;  /* 0x0000000406067836 */ /* 0x000fe20000000000 */
[----:B------:R-:W-:Y:S02]  /*0d70*/  FSEL R5, R5, RZ, !P1 ;  /* 0x000000ff05057208 */ /* 0x000fe40004800000 */
[----:B------:R-:W-:Y:S02]  /*0d80*/  FSEL R4, R4, RZ, !P1 ;  /* 0x000000ff04047208 */ /* 0x000fe40004800000 */
[----:B------:R-:W-:-:S13]  /*0d90*/  ISETP.NE.AND P0, PT, R6, R3, PT ;  /* 0x000000030600720c */ /* 0x000fda0003f05270 */
[----:B------:R-:W-:Y:S05]  /*0da0*/  @P0 BRA `(.L_x_55) ;  /* 0xfffffffc00e40947 */ /* 0x000fea000383ffff */
.L_x_54:
[----:B------:R-:W-:-:S09]  /*0db0*/  UISETP.NE.AND UP0, UPT, UR5, URZ, UPT ;  /* 0x000000ff0500728c */ /* 0x000fd2000bf05270 */
[----:B------:R-:W-:Y:S05]  /*0dc0*/  BRA.U !UP0, `(.L_x_46) ;  /* 0x0000000108247547 */ /* 0x000fea000b800000 */
[----:B------:R-:W-:-:S05]  /*0dd0*/  UMOV UR4, URZ ;  /* 0x000000ff00047c82 */ /* 0x000fca0008000000 */
.L_x_59:
[----:B------:R-:W-:Y:S01]  /*0de0*/  UIADD3 UR4, UPT, UPT, UR4, 0x1, URZ ;  /* 0x0000000104047890 */ /* 0x000fe2000fffe0ff */
[----:B------:R-:W-:-:S03]  /*0df0*/  DSETP.GT.AND P0, PT, R4, RZ, PT ;  /* 0x000000ff0400722a */ /* 0x000fc60003f04000 */
[----:B------:R-:W-:-:S03]  /*0e00*/  UISETP.NE.AND UP0, UPT, UR4, UR5, UPT ;  /* 0x000000050400728c */ /* 0x000fc6000bf05270 */
[C---:B------:R-:W-:Y:S01]  /*0e10*/  SEL R2, R3.reuse, R2, P0 ;  /* 0x0000000203027207 */ /* 0x040fe20000000000 */
[----:B------:R-:W-:Y:S01]  /*0e20*/  VIADD R3, R3, 0x1 ;  /* 0x0000000103037836 */ /* 0x000fe20000000000 */
[----:B------:R-:W-:Y:S02]  /*0e30*/  FSEL R5, R5, RZ, !P0 ;  /* 0x000000ff05057208 */ /* 0x000fe40004000000 */
[----:B------:R-:W-:Y:S02]  /*0e40*/  FSEL R4, R4, RZ, !P0 ;  /* 0x000000ff04047208 */ /* 0x000fe40004000000 */
[----:B------:R-:W-:Y:S05]  /*0e50*/  BRA.U UP0, `(.L_x_59) ;  /* 0xfffffffd00e07547 */ /* 0x000fea000b83ffff */
.L_x_46:
[----:B------:R-:W0:Y:S02]  /*0e60*/  LDC.64 R4, c[0x0][0x390] ;  /* 0x0000e400ff047b82 */ /* 0x000e240000000a00 */
[----:B0-----:R-:W-:-:S05]  /*0e70*/  IMAD.WIDE R4, R0, 0x4, R4 ;  /* 0x0000000400047825 */ /* 0x001fca00078e0204 */
[----:B------:R-:W-:Y:S01]  /*0e80*/  STG.E desc[UR10][R4.64], R2 ;  /* 0x0000000204007986 */ /* 0x000fe2000c10190a */
[----:B------:R-:W-:Y:S05]  /*0e90*/  EXIT ;  /* 0x000000000000794d */ /* 0x000fea0003800000 */
.L_x_60:
        /* <DEDUP_REMOVED lines=14> */
.L_x_64:


//--------------------- .nv.shared.reserved.0     --------------------------
	.section	.nv.shared.reserved.0,"aw",@nobits
	.weak		__nv_reservedSMEM_offset_0_alias
	.size		__nv_reservedSMEM_offset_0_alias, 0, 64
	.other		__nv_reservedSMEM_offset_0_alias,@"STO_CUDA_RESERVED_SHARED STV_DEFAULT"
__nv_reservedSMEM_offset_0_alias:
	.zero		0
	.zero		64


//--------------------- .nv.constant0.calculateFinal --------------------------
	.section	.nv.constant0.calculateFinal,"a",@progbits
	.sectionflags	@""
	.align	4
.nv.constant0.calculateFinal:
	.zero		960


//--------------------- .nv.constant0.calculateIntermediates --------------------------
	.section	.nv.constant0.calculateIntermediates,"a",@progbits
	.sectionflags	@""
	.align	4
.nv.constant0.calculateIntermediates:
	.zero		952


//--------------------- .nv.constant0.getClusterCentroidsMod --------------------------
	.section	.nv.constant0.getClusterCentroidsMod,"a",@progbits
	.sectionflags	@""
	.align	4
.nv.constant0.getClusterCentroidsMod:
	.zero		952


//--------------------- .nv.constant0.getClusterCentroids --------------------------
	.section	.nv.constant0.getClusterCentroids,"a",@progbits
	.sectionflags	@""
	.align	4
.nv.constant0.getClusterCentroids:
	.zero		936


//--------------------- SYMBOLS --------------------------

	.type		.nv.reservedSmem.offset0,@object
	.size		.nv.reservedSmem.offset0,0x4
